// auto-generated by cutlass_sweep.gemm — config: {"arch": "sm_100", "cluster_m": 4, "cluster_n": 1, "dtype": "nvfp4", "dtype_b": "nvfp4", "layout": "nt", "stages": 0, "tile_k": 256, "tile_m": 256, "tile_n": 64}
#include "cutlass/cutlass.h"
#include "cutlass/gemm/collective/collective_builder.hpp"
#include "cutlass/gemm/device/gemm_universal_adapter.h"
#include "cutlass/gemm/kernel/gemm_universal.hpp"
#include "cutlass/epilogue/collective/collective_builder.hpp"

using ElemA = cutlass::nv_float4_t<cutlass::float_e2m1_t>;
using ElemB = cutlass::nv_float4_t<cutlass::float_e2m1_t>;
using ElemCD = cutlass::bfloat16_t;
using Acc  = float;
using TileShape    = cute::Shape<cute::_256, cute::_64, cute::_256>;
using ClusterShape = cute::Shape<cute::_4, cute::_1, cute::_1>;

using CollectiveEpilogue = typename cutlass::epilogue::collective::CollectiveBuilder<
    cutlass::arch::Sm100, cutlass::arch::OpClassTensorOp,
    TileShape, ClusterShape,
    cutlass::epilogue::collective::EpilogueTileAuto,
    Acc, Acc,
    ElemCD, cutlass::layout::RowMajor, 128 / cutlass::sizeof_bits<ElemCD>::value,
    ElemCD, cutlass::layout::RowMajor, 128 / cutlass::sizeof_bits<ElemCD>::value,
    cutlass::epilogue::collective::EpilogueScheduleAuto
  >::CollectiveOp;

using CollectiveMainloop = typename cutlass::gemm::collective::CollectiveBuilder<
    cutlass::arch::Sm100, cutlass::arch::OpClassBlockScaledTensorOp,
    ElemA, cutlass::layout::RowMajor, 32,
    ElemB, cutlass::layout::ColumnMajor, 32,
    Acc,
    TileShape, ClusterShape,
    cutlass::gemm::collective::StageCountAutoCarveout<static_cast<int>(sizeof(typename CollectiveEpilogue::SharedStorage))>,
    cutlass::gemm::collective::KernelScheduleAuto
  >::CollectiveOp;

using GemmKernel = cutlass::gemm::kernel::GemmUniversal<
    cute::Shape<int,int,int,int>,
    CollectiveMainloop,
    CollectiveEpilogue
>;
using Gemm = cutlass::gemm::device::GemmUniversalAdapter<GemmKernel>;

// Force the device kernel symbol into the cubin without needing a host main.
auto* _anchor = &cutlass::device_kernel<GemmKernel>;


// ===== COMPILED SASS (sm_100a) =====

	.target	sm_100a

	.elftype	@"ET_EXEC"


//--------------------- .note.nv.tkinfo           --------------------------
	.section	.note.nv.tkinfo,"",@"SHT_NOTE"
	.sectionflags	@"SHF_NOTE_NV_TKINFO"
	.tkinfo
        /*0018*/ 	.word	0x00000002
        /*0030*/ 	.string	""
        /*0030*/ 	.string	"ptxas"
        /*0030*/ 	.string	"Cuda compilation tools, release 13.0, V13.0.88"
        /*0030*/ 	.string	"Build cuda_13.0.r13.0/compiler.36424714_0"
        /*0030*/ 	.string	"-arch sm_100a -m 64 "



//--------------------- .note.nv.cuinfo           --------------------------
	.section	.note.nv.cuinfo,"",@"SHT_NOTE"
	.sectionflags	@"SHF_NOTE_NV_CUINFO"
        /*0018*/ 	.short	0x0002
        /*001a*/ 	.short	0x0064
        /*001c*/ 	.short	0x0082
	.zero		2


//--------------------- .nv.info                  --------------------------
	.section	.nv.info,"",@"SHT_CUDA_INFO"
	.align	4


	//----- nvinfo : EIATTR_REGCOUNT
	.align		4
        /*0000*/ 	.byte	0x04, 0x2f
        /*0002*/ 	.short	(.L_19 - .L_18)
	.align		4
.L_18:
        /*0004*/ 	.word	index@(_ZN7cutlass13device_kernelINS_4gemm6kernel13GemmUniversalIN4cute5tupleIJiiiiEEENS1_10collective13CollectiveMmaINS1_46MainloopSm100TmaUmmaWarpSpecializedBlockScaledILi8ELi2ELi2ENS5_IJNS4_1CILi4EEENSA_ILi1EEESC_EEEEENS5_IJNSA_ILi256EEENSA_ILi64EEESF_EEENS5_IJNS_12float_e2m1_tENS_13float_ue4m3_tEEEENS5_IJNS5_IJlSC_lEEENS4_6LayoutINS5_IJNS5_IJNS5_IJNSA_ILi32EEESB_EEEiEEENS5_IJNS5_IJNSA_ILi16EEESB_EEEiEEENS5_IJSC_iEEEEEENS5_IJSS_NS5_IJNS5_IJNSA_ILi0EEESC_EEENSA_ILi512EEEEEENS5_IJSV_iEEEEEEEEEEESK_S12_NS4_8TiledMMAINS4_8MMA_AtomIJNS4_23SM100_MMA_MXF4_2x1SM_SSISI_SI_fSJ_Li256ELi64ELi16ELNS4_4UMMA5MajorE0ELS17_0ELNS16_7ScaleInE0ELS18_0EEEEEENSM_INS5_IJSC_SC_SC_EEENS5_IJSV_SV_SV_EEEEENS5_IJNS4_10UnderscoreES1E_S1E_EEEEENS5_IJNS4_18SM100_TMA_2SM_LOADES1H_EEENS5_IJNS4_14ComposedLayoutINS4_7SwizzleILi3ELi4ELi3EEENS4_18smem_ptr_flag_bitsILi4EEENSM_INS5_IJNSA_ILi8EEESF_EEENS5_IJSF_SC_EEEEEEENSM_INS5_IJNS5_IJNS5_IJSO_SC_EEESR_EEESC_NS5_IJSC_SB_EEEEEENS5_IJNS5_IJNS5_IJSR_SX_EEESW_EEESV_NS5_IJSB_SX_EEEEEEEEEEEvNS4_8identityENS5_IJNS4_28SM100_TMA_2SM_LOAD_MULTICASTES24_EEES22_vS23_EENS_8epilogue10collective18CollectiveEpilogueINS27_23Sm100TmaWarpSpecializedILi3ELi2ELi32ELb1ELb0EEEJNS5_IJNSA_ILi128EEESG_SF_EEENS5_IJNSM_IS2C_SC_EENSM_ISN_SC_EEEEENS_10bfloat16_tESL_S2H_SL_NS27_6fusion15FusionCallbacksIS2B_NS2I_17LinearCombinationIS2H_fS2H_fLNS_15FloatRoundStyleE2EEES2D_S2G_JEEENS4_5SM1004TMEM4LOAD26SM100_TMEM_LOAD_32dp32b32xENS4_13SM90_TMA_LOADENS1J_INS1K_ILi2ELi4ELi3EEENS1M_ILi16EEENSM_INS5_IJS1O_SN_EEENS5_IJSN_SC_EEEEEEENS4_39AutoVectorizingCopyWithAssumedAlignmentILi128EEENS4_14SM90_TMA_STOREES2Y_S30_S30_EEEvvEEEEvNT_6ParamsE)
        /*0008*/ 	.word	0x0000007a


	//----- nvinfo : EIATTR_FRAME_SIZE
	.align		4
.L_19:
        /*000c*/ 	.byte	0x04, 0x11
        /*000e*/ 	.short	(.L_21 - .L_20)
	.align		4
.L_20:
        /*0010*/ 	.word	index@($__internal_2_$__cuda_sm10x_tcgen05_guardrail_trap_unallocated_columns_being_dealloced)
        /*0014*/ 	.word	0x00000000


	//----- nvinfo : EIATTR_FRAME_SIZE
	.align		4
.L_21:
        /*0018*/ 	.byte	0x04, 0x11
        /*001a*/ 	.short	(.L_23 - .L_22)
	.align		4
.L_22:
        /*001c*/ 	.word	index@($__internal_1_$__cuda_sm10x_tcgen05_guardrail_trap_phase_invalid_during_alloc)
        /*0020*/ 	.word	0x00000000


	//----- nvinfo : EIATTR_FRAME_SIZE
	.align		4
.L_23:
        /*0024*/ 	.byte	0x04, 0x11
        /*0026*/ 	.short	(.L_25 - .L_24)
	.align		4
.L_24:
        /*0028*/ 	.word	index@($__internal_0_$__cuda_sm10x_tcgen05_guardrail_trap_col_being_dealloced_not_returned_by_alloc)
        /*002c*/ 	.word	0x00000000


	//----- nvinfo : EIATTR_FRAME_SIZE
	.align		4
.L_25:
        /*0030*/ 	.byte	0x04, 0x11
        /*0032*/ 	.short	(.L_27 - .L_26)
	.align		4
.L_26:
        /*0034*/ 	.word	index@(_ZN7cutlass13device_kernelINS_4gemm6kernel13GemmUniversalIN4cute5tupleIJiiiiEEENS1_10collective13CollectiveMmaINS1_46MainloopSm100TmaUmmaWarpSpecializedBlockScaledILi8ELi2ELi2ENS5_IJNS4_1CILi4EEENSA_ILi1EEESC_EEEEENS5_IJNSA_ILi256EEENSA_ILi64EEESF_EEENS5_IJNS_12float_e2m1_tENS_13float_ue4m3_tEEEENS5_IJNS5_IJlSC_lEEENS4_6LayoutINS5_IJNS5_IJNS5_IJNSA_ILi32EEESB_EEEiEEENS5_IJNS5_IJNSA_ILi16EEESB_EEEiEEENS5_IJSC_iEEEEEENS5_IJSS_NS5_IJNS5_IJNSA_ILi0EEESC_EEENSA_ILi512EEEEEENS5_IJSV_iEEEEEEEEEEESK_S12_NS4_8TiledMMAINS4_8MMA_AtomIJNS4_23SM100_MMA_MXF4_2x1SM_SSISI_SI_fSJ_Li256ELi64ELi16ELNS4_4UMMA5MajorE0ELS17_0ELNS16_7ScaleInE0ELS18_0EEEEEENSM_INS5_IJSC_SC_SC_EEENS5_IJSV_SV_SV_EEEEENS5_IJNS4_10UnderscoreES1E_S1E_EEEEENS5_IJNS4_18SM100_TMA_2SM_LOADES1H_EEENS5_IJNS4_14ComposedLayoutINS4_7SwizzleILi3ELi4ELi3EEENS4_18smem_ptr_flag_bitsILi4EEENSM_INS5_IJNSA_ILi8EEESF_EEENS5_IJSF_SC_EEEEEEENSM_INS5_IJNS5_IJNS5_IJSO_SC_EEESR_EEESC_NS5_IJSC_SB_EEEEEENS5_IJNS5_IJNS5_IJSR_SX_EEESW_EEESV_NS5_IJSB_SX_EEEEEEEEEEEvNS4_8identityENS5_IJNS4_28SM100_TMA_2SM_LOAD_MULTICASTES24_EEES22_vS23_EENS_8epilogue10collective18CollectiveEpilogueINS27_23Sm100TmaWarpSpecializedILi3ELi2ELi32ELb1ELb0EEEJNS5_IJNSA_ILi128EEESG_SF_EEENS5_IJNSM_IS2C_SC_EENSM_ISN_SC_EEEEENS_10bfloat16_tESL_S2H_SL_NS27_6fusion15FusionCallbacksIS2B_NS2I_17LinearCombinationIS2H_fS2H_fLNS_15FloatRoundStyleE2EEES2D_S2G_JEEENS4_5SM1004TMEM4LOAD26SM100_TMEM_LOAD_32dp32b32xENS4_13SM90_TMA_LOADENS1J_INS1K_ILi2ELi4ELi3EEENS1M_ILi16EEENSM_INS5_IJS1O_SN_EEENS5_IJSN_SC_EEEEEEENS4_39AutoVectorizingCopyWithAssumedAlignmentILi128EEENS4_14SM90_TMA_STOREES2Y_S30_S30_EEEvvEEEEvNT_6ParamsE)
        /*0038*/ 	.word	0x00000000


	//----- nvinfo : EIATTR_MIN_STACK_SIZE
	.align		4
.L_27:
        /*003c*/ 	.byte	0x04, 0x12
        /*003e*/ 	.short	(.L_29 - .L_28)
	.align		4
.L_28:
        /*0040*/ 	.word	index@(_ZN7cutlass13device_kernelINS_4gemm6kernel13GemmUniversalIN4cute5tupleIJiiiiEEENS1_10collective13CollectiveMmaINS1_46MainloopSm100TmaUmmaWarpSpecializedBlockScaledILi8ELi2ELi2ENS5_IJNS4_1CILi4EEENSA_ILi1EEESC_EEEEENS5_IJNSA_ILi256EEENSA_ILi64EEESF_EEENS5_IJNS_12float_e2m1_tENS_13float_ue4m3_tEEEENS5_IJNS5_IJlSC_lEEENS4_6LayoutINS5_IJNS5_IJNS5_IJNSA_ILi32EEESB_EEEiEEENS5_IJNS5_IJNSA_ILi16EEESB_EEEiEEENS5_IJSC_iEEEEEENS5_IJSS_NS5_IJNS5_IJNSA_ILi0EEESC_EEENSA_ILi512EEEEEENS5_IJSV_iEEEEEEEEEEESK_S12_NS4_8TiledMMAINS4_8MMA_AtomIJNS4_23SM100_MMA_MXF4_2x1SM_SSISI_SI_fSJ_Li256ELi64ELi16ELNS4_4UMMA5MajorE0ELS17_0ELNS16_7ScaleInE0ELS18_0EEEEEENSM_INS5_IJSC_SC_SC_EEENS5_IJSV_SV_SV_EEEEENS5_IJNS4_10UnderscoreES1E_S1E_EEEEENS5_IJNS4_18SM100_TMA_2SM_LOADES1H_EEENS5_IJNS4_14ComposedLayoutINS4_7SwizzleILi3ELi4ELi3EEENS4_18smem_ptr_flag_bitsILi4EEENSM_INS5_IJNSA_ILi8EEESF_EEENS5_IJSF_SC_EEEEEEENSM_INS5_IJNS5_IJNS5_IJSO_SC_EEESR_EEESC_NS5_IJSC_SB_EEEEEENS5_IJNS5_IJNS5_IJSR_SX_EEESW_EEESV_NS5_IJSB_SX_EEEEEEEEEEEvNS4_8identityENS5_IJNS4_28SM100_TMA_2SM_LOAD_MULTICASTES24_EEES22_vS23_EENS_8epilogue10collective18CollectiveEpilogueINS27_23Sm100TmaWarpSpecializedILi3ELi2ELi32ELb1ELb0EEEJNS5_IJNSA_ILi128EEESG_SF_EEENS5_IJNSM_IS2C_SC_EENSM_ISN_SC_EEEEENS_10bfloat16_tESL_S2H_SL_NS27_6fusion15FusionCallbacksIS2B_NS2I_17LinearCombinationIS2H_fS2H_fLNS_15FloatRoundStyleE2EEES2D_S2G_JEEENS4_5SM1004TMEM4LOAD26SM100_TMEM_LOAD_32dp32b32xENS4_13SM90_TMA_LOADENS1J_INS1K_ILi2ELi4ELi3EEENS1M_ILi16EEENSM_INS5_IJS1O_SN_EEENS5_IJSN_SC_EEEEEEENS4_39AutoVectorizingCopyWithAssumedAlignmentILi128EEENS4_14SM90_TMA_STOREES2Y_S30_S30_EEEvvEEEEvNT_6ParamsE)
        /*0044*/ 	.word	0x00000000
.L_29:


//--------------------- .nv.compat                --------------------------
	.section	.nv.compat,"",@"SHT_CUDA_COMPAT_INFO"
	.align	4
        /*0000*/ 	.byte	0x02, 0x09, 0x01, 0x00, 0x02, 0x02, 0x02, 0x00, 0x02, 0x05, 0x05, 0x00, 0x03, 0x07, 0x01, 0x01
        /*0010*/ 	.byte	0x02, 0x03, 0x01, 0x00, 0x02, 0x06, 0x01, 0x00, 0x04, 0x0b, 0x08, 0x00, 0x09, 0x00, 0x00, 0x00
        /*0020*/ 	.byte	0x00, 0x00, 0x00, 0x00


//--------------------- .nv.info._ZN7cutlass13device_kernelINS_4gemm6kernel13GemmUniversalIN4cute5tupleIJiiiiEEENS1_10collective13CollectiveMmaINS1_46MainloopSm100TmaUmmaWarpSpecializedBlockScaledILi8ELi2ELi2ENS5_IJNS4_1CILi4EEENSA_ILi1EEESC_EEEEENS5_IJNSA_ILi256EEENSA_ILi64EEESF_EEENS5_IJNS_12float_e2m1_tENS_13float_ue4m3_tEEEENS5_IJNS5_IJlSC_lEEENS4_6LayoutINS5_IJNS5_IJNS5_IJNSA_ILi32EEESB_EEEiEEENS5_IJNS5_IJNSA_ILi16EEESB_EEEiEEENS5_IJSC_iEEEEEENS5_IJSS_NS5_IJNS5_IJNSA_ILi0EEESC_EEENSA_ILi512EEEEEENS5_IJSV_iEEEEEEEEEEESK_S12_NS4_8TiledMMAINS4_8MMA_AtomIJNS4_23SM100_MMA_MXF4_2x1SM_SSISI_SI_fSJ_Li256ELi64ELi16ELNS4_4UMMA5MajorE0ELS17_0ELNS16_7ScaleInE0ELS18_0EEEEEENSM_INS5_IJSC_SC_SC_EEENS5_IJSV_SV_SV_EEEEENS5_IJNS4_10UnderscoreES1E_S1E_EEEEENS5_IJNS4_18SM100_TMA_2SM_LOADES1H_EEENS5_IJNS4_14ComposedLayoutINS4_7SwizzleILi3ELi4ELi3EEENS4_18smem_ptr_flag_bitsILi4EEENSM_INS5_IJNSA_ILi8EEESF_EEENS5_IJSF_SC_EEEEEEENSM_INS5_IJNS5_IJNS5_IJSO_SC_EEESR_EEESC_NS5_IJSC_SB_EEEEEENS5_IJNS5_IJNS5_IJSR_SX_EEESW_EEESV_NS5_IJSB_SX_EEEEEEEEEEEvNS4_8identityENS5_IJNS4_28SM100_TMA_2SM_LOAD_MULTICASTES24_EEES22_vS23_EENS_8epilogue10collective18CollectiveEpilogueINS27_23Sm100TmaWarpSpecializedILi3ELi2ELi32ELb1ELb0EEEJNS5_IJNSA_ILi128EEESG_SF_EEENS5_IJNSM_IS2C_SC_EENSM_ISN_SC_EEEEENS_10bfloat16_tESL_S2H_SL_NS27_6fusion15FusionCallbacksIS2B_NS2I_17LinearCombinationIS2H_fS2H_fLNS_15FloatRoundStyleE2EEES2D_S2G_JEEENS4_5SM1004TMEM4LOAD26SM100_TMEM_LOAD_32dp32b32xENS4_13SM90_TMA_LOADENS1J_INS1K_ILi2ELi4ELi3EEENS1M_ILi16EEENSM_INS5_IJS1O_SN_EEENS5_IJSN_SC_EEEEEEENS4_39AutoVectorizingCopyWithAssumedAlignmentILi128EEENS4_14SM90_TMA_STOREES2Y_S30_S30_EEEvvEEEEvNT_6ParamsE --------------------------
	.section	.nv.info._ZN7cutlass13device_kernelINS_4gemm6kernel13GemmUniversalIN4cute5tupleIJiiiiEEENS1_10collective13CollectiveMmaINS1_46MainloopSm100TmaUmmaWarpSpecializedBlockScaledILi8ELi2ELi2ENS5_IJNS4_1CILi4EEENSA_ILi1EEESC_EEEEENS5_IJNSA_ILi256EEENSA_ILi64EEESF_EEENS5_IJNS_12float_e2m1_tENS_13float_ue4m3_tEEEENS5_IJNS5_IJlSC_lEEENS4_6LayoutINS5_IJNS5_IJNS5_IJNSA_ILi32EEESB_EEEiEEENS5_IJNS5_IJNSA_ILi16EEESB_EEEiEEENS5_IJSC_iEEEEEENS5_IJSS_NS5_IJNS5_IJNSA_ILi0EEESC_EEENSA_ILi512EEEEEENS5_IJSV_iEEEEEEEEEEESK_S12_NS4_8TiledMMAINS4_8MMA_AtomIJNS4_23SM100_MMA_MXF4_2x1SM_SSISI_SI_fSJ_Li256ELi64ELi16ELNS4_4UMMA5MajorE0ELS17_0ELNS16_7ScaleInE0ELS18_0EEEEEENSM_INS5_IJSC_SC_SC_EEENS5_IJSV_SV_SV_EEEEENS5_IJNS4_10UnderscoreES1E_S1E_EEEEENS5_IJNS4_18SM100_TMA_2SM_LOADES1H_EEENS5_IJNS4_14ComposedLayoutINS4_7SwizzleILi3ELi4ELi3EEENS4_18smem_ptr_flag_bitsILi4EEENSM_INS5_IJNSA_ILi8EEESF_EEENS5_IJSF_SC_EEEEEEENSM_INS5_IJNS5_IJNS5_IJSO_SC_EEESR_EEESC_NS5_IJSC_SB_EEEEEENS5_IJNS5_IJNS5_IJSR_SX_EEESW_EEESV_NS5_IJSB_SX_EEEEEEEEEEEvNS4_8identityENS5_IJNS4_28SM100_TMA_2SM_LOAD_MULTICASTES24_EEES22_vS23_EENS_8epilogue10collective18CollectiveEpilogueINS27_23Sm100TmaWarpSpecializedILi3ELi2ELi32ELb1ELb0EEEJNS5_IJNSA_ILi128EEESG_SF_EEENS5_IJNSM_IS2C_SC_EENSM_ISN_SC_EEEEENS_10bfloat16_tESL_S2H_SL_NS27_6fusion15FusionCallbacksIS2B_NS2I_17LinearCombinationIS2H_fS2H_fLNS_15FloatRoundStyleE2EEES2D_S2G_JEEENS4_5SM1004TMEM4LOAD26SM100_TMEM_LOAD_32dp32b32xENS4_13SM90_TMA_LOADENS1J_INS1K_ILi2ELi4ELi3EEENS1M_ILi16EEENSM_INS5_IJS1O_SN_EEENS5_IJSN_SC_EEEEEEENS4_39AutoVectorizingCopyWithAssumedAlignmentILi128EEENS4_14SM90_TMA_STOREES2Y_S30_S30_EEEvvEEEEvNT_6ParamsE,"",@"SHT_CUDA_INFO"
	.sectionflags	@""
	.align	4


	//----- nvinfo : EIATTR_CUDA_API_VERSION
	.align		4
        /*0000*/ 	.byte	0x04, 0x37
        /*0002*/ 	.short	(.L_31 - .L_30)
.L_30:
        /*0004*/ 	.word	0x00000082


	//----- nvinfo : EIATTR_KPARAM_INFO
	.align		4
.L_31:
        /*0008*/ 	.byte	0x04, 0x17
        /*000a*/ 	.short	(.L_33 - .L_32)
.L_32:
        /*000c*/ 	.word	0x00000000
        /*0010*/ 	.short	0x0000
        /*0012*/ 	.short	0x0000
        /*0014*/ 	.byte	0x00, 0xf0, 0x01, 0x30


	//----- nvinfo : EIATTR_AT_ENTRY_FRAGMENTS
	.align		4
.L_33:
        /*0018*/ 	.byte	0x04, 0x4f
        /*001a*/ 	.short	(.L_35 - .L_34)


	//   ....[0]....
.L_34:
        /*001c*/ 	.word	0x00000007


	//----- nvinfo : EIATTR_RESERVED_SMEM_USED
	.align		4
.L_35:
        /*0020*/ 	.byte	0x01, 0x41
	.zero		2


	//----- nvinfo : EIATTR_SPARSE_MMA_MASK
	.align		4
        /*0024*/ 	.byte	0x03, 0x50
        /*0026*/ 	.short	0x0000


	//----- nvinfo : EIATTR_TCGEN05_2CTA_USED
	.align		4
        /*0028*/ 	.byte	0x01, 0x52
	.zero		2


	//----- nvinfo : EIATTR_MAXREG_COUNT
	.align		4
        /*002c*/ 	.byte	0x03, 0x1b
        /*002e*/ 	.short	0x00ff


	//----- nvinfo : EIATTR_NUM_BARRIERS
	.align		4
        /*0030*/ 	.byte	0x02, 0x4c
        /*0032*/ 	.byte	0x07
	.zero		1


	//----- nvinfo : EIATTR_EXTERNS
	.align		4
        /*0034*/ 	.byte	0x04, 0x0f
        /*0036*/ 	.short	(.L_37 - .L_36)


	//   ....[0]....
	.align		4
.L_36:
        /*0038*/ 	.word	index@(__assertfail)


	//----- nvinfo : EIATTR_MERCURY_ISA_VERSION
	.align		4
.L_37:
        /*003c*/ 	.byte	0x03, 0x5f
        /*003e*/ 	.short	0x0101


	//----- nvinfo : EIATTR_INT_WARP_WIDE_INSTR_OFFSETS
	.align		4
        /*0040*/ 	.byte	0x04, 0x31
        /*0042*/ 	.short	(.L_39 - .L_38)


	//   ....[0]....
.L_38:
        /*0044*/ 	.word	0x00000e20


	//   ....[1]....
        /*0048*/ 	.word	0x00000ec0


	//   ....[2]....
        /*004c*/ 	.word	0x000052a0


	//   ....[3]....
        /*0050*/ 	.word	0x000052c0


	//   ....[4]....
        /*0054*/ 	.word	0x000052f0


	//   ....[5]....
        /*0058*/ 	.word	0x00005e60


	//   ....[6]....
        /*005c*/ 	.word	0x00005f80


	//   ....[7]....
        /*0060*/ 	.word	0x000060d0


	//   ....[8]....
        /*0064*/ 	.word	0x000061f0


	//----- nvinfo : EIATTR_COOP_GROUP_MASK_REGIDS
	.align		4
.L_39:
        /*0068*/ 	.byte	0x04, 0x29
        /*006a*/ 	.short	(.L_41 - .L_40)


	//   ....[0]....
.L_40:
        /*006c*/ 	.word	0xffffffff


	//   ....[1]....
        /*0070*/ 	.word	0xffffffff


	//   ....[2]....
        /*0074*/ 	.word	0xffffffff


	//   ....[3]....
        /*0078*/ 	.word	0xffffffff


	//   ....[4]....
        /*007c*/ 	.word	0xffffffff


	//   ....[5]....
        /*0080*/ 	.word	0xffffffff


	//   ....[6]....
        /*0084*/ 	.word	0xffffffff


	//   ....[7]....
        /*0088*/ 	.word	0xffffffff


	//   ....[8]....
        /*008c*/ 	.word	0xffffffff


	//   ....[9]....
        /*0090*/ 	.word	0xffffffff


	//   ....[10]....
        /*0094*/ 	.word	0xffffffff


	//   ....[11]....
        /*0098*/ 	.word	0xffffffff


	//   ....[12]....
        /*009c*/ 	.word	0xffffffff


	//   ....[13]....
        /*00a0*/ 	.word	0xffffffff


	//----- nvinfo : EIATTR_COOP_GROUP_INSTR_OFFSETS
	.align		4
.L_41:
        /*00a4*/ 	.byte	0x04, 0x28
        /*00a6*/ 	.short	(.L_43 - .L_42)


	//   ....[0]....
.L_42:
        /*00a8*/ 	.word	0x000000d0


	//   ....[1]....
        /*00ac*/ 	.word	0x000005a0


	//   ....[2]....
        /*00b0*/ 	.word	0x000007f0


	//   ....[3]....
        /*00b4*/ 	.word	0x00000960


	//   ....[4]....
        /*00b8*/ 	.word	0x00000a50


	//   ....[5]....
        /*00bc*/ 	.word	0x00000bb0


	//   ....[6]....
        /*00c0*/ 	.word	0x00000d00


	//   ....[7]....
        /*00c4*/ 	.word	0x00000f40


	//   ....[8]....
        /*00c8*/ 	.word	0x00002630


	//   ....[9]....
        /*00cc*/ 	.word	0x00003740


	//   ....[10]....
        /*00d0*/ 	.word	0x00003c50


	//   ....[11]....
        /*00d4*/ 	.word	0x00003c80


	//   ....[12]....
        /*00d8*/ 	.word	0x000051a0


	//   ....[13]....
        /*00dc*/ 	.word	0x000053b0


	//----- nvinfo : EIATTR_VRC_CTA_INIT_COUNT
	.align		4
.L_43:
        /*00e0*/ 	.byte	0x02, 0x4a
        /*00e2*/ 	.byte	0x80
	.zero		1


	//----- nvinfo : EIATTR_SYSCALL_OFFSETS
	.align		4
        /*00e4*/ 	.byte	0x04, 0x46
        /*00e6*/ 	.short	(.L_45 - .L_44)


	//   ....[0]....
.L_44:
        /*00e8*/ 	.word	0x00006ef0


	//   ....[1]....
        /*00ec*/ 	.word	0x00006fe0


	//   ....[2]....
        /*00f0*/ 	.word	0x00007880


	//   ....[3]....
        /*00f4*/ 	.word	0x00008550


	//----- nvinfo : EIATTR_MBARRIER_INSTR_OFFSETS
	.align		4
.L_45:
        /*00f8*/ 	.byte	0x04, 0x39
        /*00fa*/ 	.short	(.L_47 - .L_46)


	//   ....[0]....
.L_46:
        /*00fc*/ 	.word	0x000006e0
        /*0100*/ 	.word	0x000000ff
        /*0104*/ 	.word	0x00000000
        /*0108*/ 	.short	0x0100
        /*010a*/ 	.byte	0x04
	.zero		1


	//   ....[1]....
        /*010c*/ 	.word	0x000006f0
        /*0110*/ 	.word	0x000000ff
        /*0114*/ 	.word	0x00000040
        /*0118*/ 	.short	0x0100
        /*011a*/ 	.byte	0x04
	.zero		1


	//   ....[2]....
        /*011c*/ 	.word	0x00000700
        /*0120*/ 	.word	0x000000ff
        /*0124*/ 	.word	0x00000008
        /*0128*/ 	.short	0x0100
        /*012a*/ 	.byte	0x04
	.zero		1


	//   ....[3]....
        /*012c*/ 	.word	0x00000710
        /*0130*/ 	.word	0x000000ff
        /*0134*/ 	.word	0x00000048
        /*0138*/ 	.short	0x0100
        /*013a*/ 	.byte	0x04
	.zero		1


	//   ....[4]....
        /*013c*/ 	.word	0x00000720
        /*0140*/ 	.word	0x000000ff
        /*0144*/ 	.word	0x00000010
        /*0148*/ 	.short	0x0100
        /*014a*/ 	.byte	0x04
	.zero		1


	//   ....[5]....
        /*014c*/ 	.word	0x00000730
        /*0150*/ 	.word	0x000000ff
        /*0154*/ 	.word	0x00000050
        /*0158*/ 	.short	0x0100
        /*015a*/ 	.byte	0x04
	.zero		1


	//   ....[6]....
        /*015c*/ 	.word	0x00000740
        /*0160*/ 	.word	0x000000ff
        /*0164*/ 	.word	0x00000018
        /*0168*/ 	.short	0x0100
        /*016a*/ 	.byte	0x04
	.zero		1


	//   ....[7]....
        /*016c*/ 	.word	0x00000750
        /*0170*/ 	.word	0x000000ff
        /*0174*/ 	.word	0x00000058
        /*0178*/ 	.short	0x0100
        /*017a*/ 	.byte	0x04
	.zero		1


	//   ....[8]....
        /*017c*/ 	.word	0x00000760
        /*0180*/ 	.word	0x000000ff
        /*0184*/ 	.word	0x00000020
        /*0188*/ 	.short	0x0100
        /*018a*/ 	.byte	0x04
	.zero		1


	//   ....[9]....
        /*018c*/ 	.word	0x00000770
        /*0190*/ 	.word	0x000000ff
        /*0194*/ 	.word	0x00000060
        /*0198*/ 	.short	0x0100
        /*019a*/ 	.byte	0x04
	.zero		1


	//   ....[10]....
        /*019c*/ 	.word	0x00000780
        /*01a0*/ 	.word	0x000000ff
        /*01a4*/ 	.word	0x00000028
        /*01a8*/ 	.short	0x0100
        /*01aa*/ 	.byte	0x04
	.zero		1


	//   ....[11]....
        /*01ac*/ 	.word	0x00000790
        /*01b0*/ 	.word	0x000000ff
        /*01b4*/ 	.word	0x00000068
        /*01b8*/ 	.short	0x0100
        /*01ba*/ 	.byte	0x04
	.zero		1


	//   ....[12]....
        /*01bc*/ 	.word	0x000007a0
        /*01c0*/ 	.word	0x000000ff
        /*01c4*/ 	.word	0x00000030
        /*01c8*/ 	.short	0x0100
        /*01ca*/ 	.byte	0x04
	.zero		1


	//   ....[13]....
        /*01cc*/ 	.word	0x000007b0
        /*01d0*/ 	.word	0x000000ff
        /*01d4*/ 	.word	0x00000070
        /*01d8*/ 	.short	0x0100
        /*01da*/ 	.byte	0x04
	.zero		1


	//   ....[14]....
        /*01dc*/ 	.word	0x000007c0
        /*01e0*/ 	.word	0x000000ff
        /*01e4*/ 	.word	0x00000038
        /*01e8*/ 	.short	0x0100
        /*01ea*/ 	.byte	0x04
	.zero		1


	//   ....[15]....
        /*01ec*/ 	.word	0x000007d0
        /*01f0*/ 	.word	0x000000ff
        /*01f4*/ 	.word	0x00000078
        /*01f8*/ 	.short	0x0100
        /*01fa*/ 	.byte	0x04
	.zero		1


	//   ....[16]....
        /*01fc*/ 	.word	0x000008f0
        /*0200*/ 	.word	0x000000ff
        /*0204*/ 	.word	0x00000080
        /*0208*/ 	.short	0x0100
        /*020a*/ 	.byte	0x04
	.zero		1


	//   ....[17]....
        /*020c*/ 	.word	0x00000900
        /*0210*/ 	.word	0x000000ff
        /*0214*/ 	.word	0x00000098
        /*0218*/ 	.short	0x0100
        /*021a*/ 	.byte	0x04
	.zero		1


	//   ....[18]....
        /*021c*/ 	.word	0x00000910
        /*0220*/ 	.word	0x000000ff
        /*0224*/ 	.word	0x00000088
        /*0228*/ 	.short	0x0100
        /*022a*/ 	.byte	0x04
	.zero		1


	//   ....[19]....
        /*022c*/ 	.word	0x00000920
        /*0230*/ 	.word	0x000000ff
        /*0234*/ 	.word	0x000000a0
        /*0238*/ 	.short	0x0100
        /*023a*/ 	.byte	0x04
	.zero		1


	//   ....[20]....
        /*023c*/ 	.word	0x00000930
        /*0240*/ 	.word	0x000000ff
        /*0244*/ 	.word	0x00000090
        /*0248*/ 	.short	0x0100
        /*024a*/ 	.byte	0x04
	.zero		1


	//   ....[21]....
        /*024c*/ 	.word	0x00000940
        /*0250*/ 	.word	0x000000ff
        /*0254*/ 	.word	0x000000a8
        /*0258*/ 	.short	0x0100
        /*025a*/ 	.byte	0x04
	.zero		1


	//   ....[22]....
        /*025c*/ 	.word	0x00000a20
        /*0260*/ 	.word	0x000000ff
        /*0264*/ 	.word	0x000000b0
        /*0268*/ 	.short	0x0100
        /*026a*/ 	.byte	0x06
	.zero		1


	//   ....[23]....
        /*026c*/ 	.word	0x00000a30
        /*0270*/ 	.word	0x000000ff
        /*0274*/ 	.word	0x000000b8
        /*0278*/ 	.short	0x0100
        /*027a*/ 	.byte	0x06
	.zero		1


	//   ....[24]....
        /*027c*/ 	.word	0x00000b60
        /*0280*/ 	.word	0x000000ff
        /*0284*/ 	.word	0x000000c0
        /*0288*/ 	.short	0x0100
        /*028a*/ 	.byte	0x06
	.zero		1


	//   ....[25]....
        /*028c*/ 	.word	0x00000b70
        /*0290*/ 	.word	0x000000ff
        /*0294*/ 	.word	0x000000d0
        /*0298*/ 	.short	0x0100
        /*029a*/ 	.byte	0x06
	.zero		1


	//   ....[26]....
        /*029c*/ 	.word	0x00000b80
        /*02a0*/ 	.word	0x000000ff
        /*02a4*/ 	.word	0x000000c8
        /*02a8*/ 	.short	0x0100
        /*02aa*/ 	.byte	0x06
	.zero		1


	//   ....[27]....
        /*02ac*/ 	.word	0x00000b90
        /*02b0*/ 	.word	0x000000ff
        /*02b4*/ 	.word	0x000000d8
        /*02b8*/ 	.short	0x0100
        /*02ba*/ 	.byte	0x06
	.zero		1


	//   ....[28]....
        /*02bc*/ 	.word	0x00000cb0
        /*02c0*/ 	.word	0x000000ff
        /*02c4*/ 	.word	0x000000e0
        /*02c8*/ 	.short	0x0100
        /*02ca*/ 	.byte	0x04
	.zero		1


	//   ....[29]....
        /*02cc*/ 	.word	0x00000cc0
        /*02d0*/ 	.word	0x000000ff
        /*02d4*/ 	.word	0x000000f0
        /*02d8*/ 	.short	0x0100
        /*02da*/ 	.byte	0x04
	.zero		1


	//   ....[30]....
        /*02dc*/ 	.word	0x00000cd0
        /*02e0*/ 	.word	0x000000ff
        /*02e4*/ 	.word	0x000000e8
        /*02e8*/ 	.short	0x0100
        /*02ea*/ 	.byte	0x04
	.zero		1


	//   ....[31]....
        /*02ec*/ 	.word	0x00000ce0
        /*02f0*/ 	.word	0x000000ff
        /*02f4*/ 	.word	0x000000f8
        /*02f8*/ 	.short	0x0100
        /*02fa*/ 	.byte	0x04
	.zero		1


	//   ....[32]....
        /*02fc*/ 	.word	0x00000dd0
        /*0300*/ 	.word	0x000000ff
        /*0304*/ 	.word	0x00000100
        /*0308*/ 	.short	0x0100
        /*030a*/ 	.byte	0x04
	.zero		1


	//   ....[33]....
        /*030c*/ 	.word	0x00000de0
        /*0310*/ 	.word	0x000000ff
        /*0314*/ 	.word	0x00000110
        /*0318*/ 	.short	0x0100
        /*031a*/ 	.byte	0x04
	.zero		1


	//   ....[34]....
        /*031c*/ 	.word	0x00000df0
        /*0320*/ 	.word	0x000000ff
        /*0324*/ 	.word	0x00000108
        /*0328*/ 	.short	0x0100
        /*032a*/ 	.byte	0x04
	.zero		1


	//   ....[35]....
        /*032c*/ 	.word	0x00000e00
        /*0330*/ 	.word	0x000000ff
        /*0334*/ 	.word	0x00000118
        /*0338*/ 	.short	0x0100
        /*033a*/ 	.byte	0x04
	.zero		1


	//   ....[36]....
        /*033c*/ 	.word	0x00000f00
        /*0340*/ 	.word	0x000000ff
        /*0344*/ 	.word	0x00000120
        /*0348*/ 	.short	0x0100
        /*034a*/ 	.byte	0x06
	.zero		1


	//   ....[37]....
        /*034c*/ 	.word	0x00001b00
        /*0350*/ 	.word	0x00000003
        /*0354*/ 	.word	0x00000110
        /*0358*/ 	.short	0x010a
        /*035a*/ 	.byte	0xff
	.zero		1


	//   ....[38]....
        /*035c*/ 	.word	0x00001b30
        /*0360*/ 	.word	0x00000003
        /*0364*/ 	.word	0x00000100
        /*0368*/ 	.short	0x0101
        /*036a*/ 	.byte	0xff
	.zero		1


	//   ....[39]....
        /*036c*/ 	.word	0x00001c00
        /*0370*/ 	.word	0x000000ff
        /*0374*/ 	.word	0x00000040
        /*0378*/ 	.short	0x010a
        /*037a*/ 	.byte	0x04
	.zero		1


	//   ....[40]....
        /*037c*/ 	.word	0x00001d30
        /*0380*/ 	.word	0x000000ff
        /*0384*/ 	.word	0x00000040
        /*0388*/ 	.short	0x010a
        /*038a*/ 	.byte	0x05
	.zero		1


	//   ....[41]....
        /*038c*/ 	.word	0x00001e90
        /*0390*/ 	.word	0x000000ff
        /*0394*/ 	.word	0x00000040
        /*0398*/ 	.short	0x010a
        /*039a*/ 	.byte	0x07
	.zero		1


	//   ....[42]....
        /*039c*/ 	.word	0x00002170
        /*03a0*/ 	.word	0x000000ff
        /*03a4*/ 	.word	0x000000b8
        /*03a8*/ 	.short	0x0101
        /*03aa*/ 	.byte	0x06
	.zero		1


	//   ....[43]....
        /*03ac*/ 	.word	0x00002190
        /*03b0*/ 	.word	0x000000ff
        /*03b4*/ 	.word	0x00000040
        /*03b8*/ 	.short	0x010a
        /*03ba*/ 	.byte	0x04
	.zero		1


	//   ....[44]....
        /*03bc*/ 	.word	0x00002210
        /*03c0*/ 	.word	0x000000ff
        /*03c4*/ 	.word	0x00000040
        /*03c8*/ 	.short	0x010a
        /*03ca*/ 	.byte	0x07
	.zero		1


	//   ....[45]....
        /*03cc*/ 	.word	0x00002350
        /*03d0*/ 	.word	0x000000ff
        /*03d4*/ 	.word	0x00000040
        /*03d8*/ 	.short	0x010a
        /*03da*/ 	.byte	0x04
	.zero		1


	//   ....[46]....
        /*03dc*/ 	.word	0x00002660
        /*03e0*/ 	.word	0x00000003
        /*03e4*/ 	.word	0x000000c0
        /*03e8*/ 	.short	0x010a
        /*03ea*/ 	.byte	0xff
	.zero		1


	//   ....[47]....
        /*03ec*/ 	.word	0x000027b0
        /*03f0*/ 	.word	0x00000000
        /*03f4*/ 	.word	0x00000000
        /*03f8*/ 	.short	0x0101
        /*03fa*/ 	.byte	0xff
	.zero		1


	//   ....[48]....
        /*03fc*/ 	.word	0x00002d70
        /*0400*/ 	.word	0x000000ff
        /*0404*/ 	.word	0x00000000
        /*0408*/ 	.short	0x010a
        /*040a*/ 	.byte	0x04
	.zero		1


	//   ....[49]....
        /*040c*/ 	.word	0x00002e00
        /*0410*/ 	.word	0x000000ff
        /*0414*/ 	.word	0x00000000
        /*0418*/ 	.short	0x010a
        /*041a*/ 	.byte	0x05
	.zero		1


	//   ....[50]....
        /*041c*/ 	.word	0x00002e90
        /*0420*/ 	.word	0x000000ff
        /*0424*/ 	.word	0x00000000
        /*0428*/ 	.short	0x010a
        /*042a*/ 	.byte	0x05
	.zero		1


	//   ....[51]....
        /*042c*/ 	.word	0x00002f20
        /*0430*/ 	.word	0x000000ff
        /*0434*/ 	.word	0x00000000
        /*0438*/ 	.short	0x010a
        /*043a*/ 	.byte	0x05
	.zero		1


	//   ....[52]....
        /*043c*/ 	.word	0x00002fb0
        /*0440*/ 	.word	0x000000ff
        /*0444*/ 	.word	0x00000000
        /*0448*/ 	.short	0x010a
        /*044a*/ 	.byte	0x05
	.zero		1


	//   ....[53]....
        /*044c*/ 	.word	0x00003040
        /*0450*/ 	.word	0x000000ff
        /*0454*/ 	.word	0x00000000
        /*0458*/ 	.short	0x010a
        /*045a*/ 	.byte	0x05
	.zero		1


	//   ....[54]....
        /*045c*/ 	.word	0x000030d0
        /*0460*/ 	.word	0x000000ff
        /*0464*/ 	.word	0x00000000
        /*0468*/ 	.short	0x010a
        /*046a*/ 	.byte	0x05
	.zero		1


	//   ....[55]....
        /*046c*/ 	.word	0x00003170
        /*0470*/ 	.word	0x00000000
        /*0474*/ 	.word	0x00000000
        /*0478*/ 	.short	0x010a
        /*047a*/ 	.byte	0xff
	.zero		1


	//   ....[56]....
        /*047c*/ 	.word	0x000032a0
        /*0480*/ 	.word	0x00000000
        /*0484*/ 	.word	0x00000100
        /*0488*/ 	.short	0x010a
        /*048a*/ 	.byte	0xff
	.zero		1


	//   ....[57]....
        /*048c*/ 	.word	0x00003310
        /*0490*/ 	.word	0x00000008
        /*0494*/ 	.word	0x00000000
        /*0498*/ 	.short	0x0101
        /*049a*/ 	.byte	0xff
	.zero		1


	//   ....[58]....
        /*049c*/ 	.word	0x00003330
        /*04a0*/ 	.word	0x000000ff
        /*04a4*/ 	.word	0x000000d0
        /*04a8*/ 	.short	0x010a
        /*04aa*/ 	.byte	0x04
	.zero		1


	//   ....[59]....
        /*04ac*/ 	.word	0x00003450
        /*04b0*/ 	.word	0x00000000
        /*04b4*/ 	.word	0x000000c0
        /*04b8*/ 	.short	0x010a
        /*04ba*/ 	.byte	0xff
	.zero		1


	//   ....[60]....
        /*04bc*/ 	.word	0x00003550
        /*04c0*/ 	.word	0x00000000
        /*04c4*/ 	.word	0x00000000
        /*04c8*/ 	.short	0x0101
        /*04ca*/ 	.byte	0xff
	.zero		1


	//   ....[61]....
        /*04cc*/ 	.word	0x000035e0
        /*04d0*/ 	.word	0x000000ff
        /*04d4*/ 	.word	0x000000d0
        /*04d8*/ 	.short	0x0106
        /*04da*/ 	.byte	0x04
	.zero		1


	//   ....[62]....
        /*04dc*/ 	.word	0x00003600
        /*04e0*/ 	.word	0x000000ff
        /*04e4*/ 	.word	0x000000d0
        /*04e8*/ 	.short	0x010a
        /*04ea*/ 	.byte	0x04
	.zero		1


	//   ....[63]....
        /*04ec*/ 	.word	0x00003690
        /*04f0*/ 	.word	0x000000ff
        /*04f4*/ 	.word	0x000000d0
        /*04f8*/ 	.short	0x0106
        /*04fa*/ 	.byte	0x07
	.zero		1


	//   ....[64]....
        /*04fc*/ 	.word	0x000036d0
        /*0500*/ 	.word	0x00000000
        /*0504*/ 	.word	0x000000d0
        /*0508*/ 	.short	0x010a
        /*050a*/ 	.byte	0xff
	.zero		1


	//   ....[65]....
        /*050c*/ 	.word	0x00003930
        /*0510*/ 	.word	0x000000ff
        /*0514*/ 	.word	0x00000008
        /*0518*/ 	.short	0x010a
        /*051a*/ 	.byte	0x05
	.zero		1


	//   ....[66]....
        /*051c*/ 	.word	0x00003950
        /*0520*/ 	.word	0x000000ff
        /*0524*/ 	.word	0x00000008
        /*0528*/ 	.short	0x010a
        /*052a*/ 	.byte	0x05
	.zero		1


	//   ....[67]....
        /*052c*/ 	.word	0x00003af0
        /*0530*/ 	.word	0x000000ff
        /*0534*/ 	.word	0x00000008
        /*0538*/ 	.short	0x010a
        /*053a*/ 	.byte	0x05
	.zero		1


	//   ....[68]....
        /*053c*/ 	.word	0x00003b10
        /*0540*/ 	.word	0x000000ff
        /*0544*/ 	.word	0x00000008
        /*0548*/ 	.short	0x010a
        /*054a*/ 	.byte	0x05
	.zero		1


	//   ....[69]....
        /*054c*/ 	.word	0x00003be0
        /*0550*/ 	.word	0x000000ff
        /*0554*/ 	.word	0x00000000
        /*0558*/ 	.short	0x0101
        /*055a*/ 	.byte	0x04
	.zero		1


	//   ....[70]....
        /*055c*/ 	.word	0x000040a0
        /*0560*/ 	.word	0x00000002
        /*0564*/ 	.word	0x000000c0
        /*0568*/ 	.short	0x010a
        /*056a*/ 	.byte	0xff
	.zero		1


	//   ....[71]....
        /*056c*/ 	.word	0x000041c0
        /*0570*/ 	.word	0x00000000
        /*0574*/ 	.word	0x00000000
        /*0578*/ 	.short	0x0101
        /*057a*/ 	.byte	0xff
	.zero		1


	//   ....[72]....
        /*057c*/ 	.word	0x00004720
        /*0580*/ 	.word	0x000000ff
        /*0584*/ 	.word	0x00000000
        /*0588*/ 	.short	0x010a
        /*058a*/ 	.byte	0x04
	.zero		1


	//   ....[73]....
        /*058c*/ 	.word	0x00004770
        /*0590*/ 	.word	0x000000ff
        /*0594*/ 	.word	0x000000f0
        /*0598*/ 	.short	0x010a
        /*059a*/ 	.byte	0x43
	.zero		1


	//   ....[74]....
        /*059c*/ 	.word	0x000049a0
        /*05a0*/ 	.word	0x000000ff
        /*05a4*/ 	.word	0x00000000
        /*05a8*/ 	.short	0x010a
        /*05aa*/ 	.byte	0x07
	.zero		1


	//   ....[75]....
        /*05ac*/ 	.word	0x00004ad0
        /*05b0*/ 	.word	0x000000ff
        /*05b4*/ 	.word	0x00000000
        /*05b8*/ 	.short	0x010a
        /*05ba*/ 	.byte	0x04
	.zero		1


	//   ....[76]....
        /*05bc*/ 	.word	0x00004f90
        /*05c0*/ 	.word	0x000000ff
        /*05c4*/ 	.word	0x00000000
        /*05c8*/ 	.short	0x010a
        /*05ca*/ 	.byte	0x04
	.zero		1


	//   ....[77]....
        /*05cc*/ 	.word	0x00005030
        /*05d0*/ 	.word	0x00000000
        /*05d4*/ 	.word	0x00000000
        /*05d8*/ 	.short	0x010a
        /*05da*/ 	.byte	0xff
	.zero		1


	//   ....[78]....
        /*05dc*/ 	.word	0x00005070
        /*05e0*/ 	.word	0x00000000
        /*05e4*/ 	.word	0x00000000
        /*05e8*/ 	.short	0x010a
        /*05ea*/ 	.byte	0xff
	.zero		1


	//   ....[79]....
        /*05ec*/ 	.word	0x000050f0
        /*05f0*/ 	.word	0x000000ff
        /*05f4*/ 	.word	0x00000000
        /*05f8*/ 	.short	0x0101
        /*05fa*/ 	.byte	0x04
	.zero		1


	//   ....[80]....
        /*05fc*/ 	.word	0x00005130
        /*0600*/ 	.word	0x000000ff
        /*0604*/ 	.word	0x00000120
        /*0608*/ 	.short	0x010a
        /*060a*/ 	.byte	0x2b
	.zero		1


	//   ....[81]....
        /*060c*/ 	.word	0x00005190
        /*0610*/ 	.word	0x000000ff
        /*0614*/ 	.word	0x00000000
        /*0618*/ 	.short	0x0101
        /*061a*/ 	.byte	0x04
	.zero		1


	//   ....[82]....
        /*061c*/ 	.word	0x00005630
        /*0620*/ 	.word	0x00000008
        /*0624*/ 	.word	0x000000c0
        /*0628*/ 	.short	0x010a
        /*062a*/ 	.byte	0xff
	.zero		1


	//   ....[83]....
        /*062c*/ 	.word	0x000057a0
        /*0630*/ 	.word	0x00000000
        /*0634*/ 	.word	0x00000000
        /*0638*/ 	.short	0x0101
        /*063a*/ 	.byte	0xff
	.zero		1


	//   ....[84]....
        /*063c*/ 	.word	0x00005c70
        /*0640*/ 	.word	0x000000ff
        /*0644*/ 	.word	0x000000b8
        /*0648*/ 	.short	0x010a
        /*064a*/ 	.byte	0x18
	.zero		1


	//   ....[85]....
        /*064c*/ 	.word	0x00005e40
        /*0650*/ 	.word	0x000000ff
        /*0654*/ 	.word	0x00000098
        /*0658*/ 	.short	0x010a
        /*065a*/ 	.byte	0x04
	.zero		1


	//   ....[86]....
        /*065c*/ 	.word	0x00006020
        /*0660*/ 	.word	0x000000ff
        /*0664*/ 	.word	0x00000080
        /*0668*/ 	.short	0x010b
        /*066a*/ 	.byte	0x04
	.zero		1


	//   ....[87]....
        /*066c*/ 	.word	0x00006030
        /*0670*/ 	.word	0x000000ff
        /*0674*/ 	.word	0x00000000
        /*0678*/ 	.short	0x0101
        /*067a*/ 	.byte	0x07
	.zero		1


	//   ....[88]....
        /*067c*/ 	.word	0x00006040
        /*0680*/ 	.word	0x000000ff
        /*0684*/ 	.word	0x00000098
        /*0688*/ 	.short	0x010a
        /*068a*/ 	.byte	0x05
	.zero		1


	//   ....[89]....
        /*068c*/ 	.word	0x00006290
        /*0690*/ 	.word	0x000000ff
        /*0694*/ 	.word	0x00000080
        /*0698*/ 	.short	0x010b
        /*069a*/ 	.byte	0x05
	.zero		1


	//   ....[90]....
        /*069c*/ 	.word	0x000062a0
        /*06a0*/ 	.word	0x000000ff
        /*06a4*/ 	.word	0x00000000
        /*06a8*/ 	.short	0x0101
        /*06aa*/ 	.byte	0x04
	.zero		1


	//   ....[91]....
        /*06ac*/ 	.word	0x000062f0
        /*06b0*/ 	.word	0x000000ff
        /*06b4*/ 	.word	0x00000000
        /*06b8*/ 	.short	0x010a
        /*06ba*/ 	.byte	0x04
	.zero		1


	//   ....[92]....
        /*06bc*/ 	.word	0x00006380
        /*06c0*/ 	.word	0x000000ff
        /*06c4*/ 	.word	0x00000000
        /*06c8*/ 	.short	0x010a
        /*06ca*/ 	.byte	0x05
	.zero		1


	//   ....[93]....
        /*06cc*/ 	.word	0x00006420
        /*06d0*/ 	.word	0x00000000
        /*06d4*/ 	.word	0x00000000
        /*06d8*/ 	.short	0x010a
        /*06da*/ 	.byte	0xff
	.zero		1


	//   ....[94]....
        /*06dc*/ 	.word	0x00006760
        /*06e0*/ 	.word	0x00000000
        /*06e4*/ 	.word	0x000000c0
        /*06e8*/ 	.short	0x010a
        /*06ea*/ 	.byte	0xff
	.zero		1


	//   ....[95]....
        /*06ec*/ 	.word	0x00006830
        /*06f0*/ 	.word	0x00000000
        /*06f4*/ 	.word	0x00000000
        /*06f8*/ 	.short	0x0101
        /*06fa*/ 	.byte	0xff
	.zero		1


	//   ....[96]....
        /*06fc*/ 	.word	0x000074d0
        /*0700*/ 	.word	0x00000000
        /*0704*/ 	.word	0x00000080
        /*0708*/ 	.short	0x010a
        /*070a*/ 	.byte	0xff
	.zero		1


	//   ....[97]....
        /*070c*/ 	.word	0x00007540
        /*0710*/ 	.word	0x00000059
        /*0714*/ 	.word	0x000000e0
        /*0718*/ 	.short	0x010a
        /*071a*/ 	.byte	0xff
	.zero		1


	//   ....[98]....
        /*071c*/ 	.word	0x00007630
        /*0720*/ 	.word	0x00000000
        /*0724*/ 	.word	0x00000080
        /*0728*/ 	.short	0x010a
        /*072a*/ 	.byte	0xff
	.zero		1


	//   ....[99]....
        /*072c*/ 	.word	0x00007760
        /*0730*/ 	.word	0x00000059
        /*0734*/ 	.word	0x000000e0
        /*0738*/ 	.short	0x010a
        /*073a*/ 	.byte	0xff
	.zero		1


	//   ....[100]....
        /*073c*/ 	.word	0x00008290
        /*0740*/ 	.word	0x00000000
        /*0744*/ 	.word	0x00000000
        /*0748*/ 	.short	0x0101
        /*074a*/ 	.byte	0xff
	.zero		1


	//   ....[101]....
        /*074c*/ 	.word	0x000082a0
        /*0750*/ 	.word	0x00000002
        /*0754*/ 	.word	0x00000080
        /*0758*/ 	.short	0x010a
        /*075a*/ 	.byte	0xff
	.zero		1


	//   ....[102]....
        /*075c*/ 	.word	0x00008370
        /*0760*/ 	.word	0x00000002
        /*0764*/ 	.word	0x00000080
        /*0768*/ 	.short	0x010a
        /*076a*/ 	.byte	0xff
	.zero		1


	//   ....[103]....
        /*076c*/ 	.word	0x000087f0
        /*0770*/ 	.word	0x00000059
        /*0774*/ 	.word	0x00000000
        /*0778*/ 	.short	0x0101
        /*077a*/ 	.byte	0xff
	.zero		1


	//   ....[104]....
        /*077c*/ 	.word	0x00009010
        /*0780*/ 	.word	0x00000002
        /*0784*/ 	.word	0x00000000
        /*0788*/ 	.short	0x0101
        /*078a*/ 	.byte	0xff
	.zero		1


	//   ....[105]....
        /*078c*/ 	.word	0x000092c0
        /*0790*/ 	.word	0x000000ff
        /*0794*/ 	.word	0x00000000
        /*0798*/ 	.short	0x0101
        /*079a*/ 	.byte	0x04
	.zero		1


	//   ....[106]....
        /*079c*/ 	.word	0x000092e0
        /*07a0*/ 	.word	0x00000003
        /*07a4*/ 	.word	0x00000110
        /*07a8*/ 	.short	0x010a
        /*07aa*/ 	.byte	0xff
	.zero		1


	//   ....[107]....
        /*07ac*/ 	.word	0x00009340
        /*07b0*/ 	.word	0x00000000
        /*07b4*/ 	.word	0x00000040
        /*07b8*/ 	.short	0x010a
        /*07ba*/ 	.byte	0xff
	.zero		1


	//   ....[108]....
        /*07bc*/ 	.word	0x000093a0
        /*07c0*/ 	.word	0x00000000
        /*07c4*/ 	.word	0x00000040
        /*07c8*/ 	.short	0x010a
        /*07ca*/ 	.byte	0xff
	.zero		1


	//   ....[109]....
        /*07cc*/ 	.word	0x000093f0
        /*07d0*/ 	.word	0x00000003
        /*07d4*/ 	.word	0x000000c0
        /*07d8*/ 	.short	0x010a
        /*07da*/ 	.byte	0xff
	.zero		1


	//   ....[110]....
        /*07dc*/ 	.word	0x00009450
        /*07e0*/ 	.word	0x00000000
        /*07e4*/ 	.word	0x00000000
        /*07e8*/ 	.short	0x010a
        /*07ea*/ 	.byte	0xff
	.zero		1


	//   ....[111]....
        /*07ec*/ 	.word	0x000094b0
        /*07f0*/ 	.word	0x00000000
        /*07f4*/ 	.word	0x00000000
        /*07f8*/ 	.short	0x010a
        /*07fa*/ 	.byte	0xff
	.zero		1


	//   ....[112]....
        /*07fc*/ 	.word	0x00009510
        /*0800*/ 	.word	0x00000000
        /*0804*/ 	.word	0x00000000
        /*0808*/ 	.short	0x010a
        /*080a*/ 	.byte	0xff
	.zero		1


	//   ....[113]....
        /*080c*/ 	.word	0x00009570
        /*0810*/ 	.word	0x00000000
        /*0814*/ 	.word	0x00000000
        /*0818*/ 	.short	0x010a
        /*081a*/ 	.byte	0xff
	.zero		1


	//   ....[114]....
        /*081c*/ 	.word	0x000095d0
        /*0820*/ 	.word	0x00000000
        /*0824*/ 	.word	0x00000000
        /*0828*/ 	.short	0x010a
        /*082a*/ 	.byte	0xff
	.zero		1


	//   ....[115]....
        /*082c*/ 	.word	0x00009630
        /*0830*/ 	.word	0x00000000
        /*0834*/ 	.word	0x00000000
        /*0838*/ 	.short	0x010a
        /*083a*/ 	.byte	0xff
	.zero		1


	//   ....[116]....
        /*083c*/ 	.word	0x00009690
        /*0840*/ 	.word	0x00000000
        /*0844*/ 	.word	0x00000000
        /*0848*/ 	.short	0x010a
        /*084a*/ 	.byte	0xff
	.zero		1


	//   ....[117]....
        /*084c*/ 	.word	0x000096e0
        /*0850*/ 	.word	0x00000000
        /*0854*/ 	.word	0x00000100
        /*0858*/ 	.short	0x010a
        /*085a*/ 	.byte	0xff
	.zero		1


	//   ....[118]....
        /*085c*/ 	.word	0x00009740
        /*0860*/ 	.word	0x00000000
        /*0864*/ 	.word	0x000000d0
        /*0868*/ 	.short	0x010a
        /*086a*/ 	.byte	0xff
	.zero		1


	//   ....[119]....
        /*086c*/ 	.word	0x00009790
        /*0870*/ 	.word	0x00000000
        /*0874*/ 	.word	0x000000c0
        /*0878*/ 	.short	0x010a
        /*087a*/ 	.byte	0xff
	.zero		1


	//   ....[120]....
        /*087c*/ 	.word	0x000097f0
        /*0880*/ 	.word	0x00000000
        /*0884*/ 	.word	0x000000d0
        /*0888*/ 	.short	0x010a
        /*088a*/ 	.byte	0xff
	.zero		1


	//   ....[121]....
        /*088c*/ 	.word	0x00009850
        /*0890*/ 	.word	0x00000007
        /*0894*/ 	.word	0x00000008
        /*0898*/ 	.short	0x010a
        /*089a*/ 	.byte	0xff
	.zero		1


	//   ....[122]....
        /*089c*/ 	.word	0x00009940
        /*08a0*/ 	.word	0x00000005
        /*08a4*/ 	.word	0x00000008
        /*08a8*/ 	.short	0x010a
        /*08aa*/ 	.byte	0xff
	.zero		1


	//   ....[123]....
        /*08ac*/ 	.word	0x00009990
        /*08b0*/ 	.word	0x00000002
        /*08b4*/ 	.word	0x000000c0
        /*08b8*/ 	.short	0x010a
        /*08ba*/ 	.byte	0xff
	.zero		1


	//   ....[124]....
        /*08bc*/ 	.word	0x000099f0
        /*08c0*/ 	.word	0x00000000
        /*08c4*/ 	.word	0x000000f0
        /*08c8*/ 	.short	0x010a
        /*08ca*/ 	.byte	0xff
	.zero		1


	//   ....[125]....
        /*08cc*/ 	.word	0x00009a50
        /*08d0*/ 	.word	0x00000000
        /*08d4*/ 	.word	0x00000000
        /*08d8*/ 	.short	0x010a
        /*08da*/ 	.byte	0xff
	.zero		1


	//   ....[126]....
        /*08dc*/ 	.word	0x00009ab0
        /*08e0*/ 	.word	0x00000000
        /*08e4*/ 	.word	0x00000000
        /*08e8*/ 	.short	0x010a
        /*08ea*/ 	.byte	0xff
	.zero		1


	//   ....[127]....
        /*08ec*/ 	.word	0x00009b10
        /*08f0*/ 	.word	0x00000000
        /*08f4*/ 	.word	0x00000120
        /*08f8*/ 	.short	0x010a
        /*08fa*/ 	.byte	0xff
	.zero		1


	//   ....[128]....
        /*08fc*/ 	.word	0x00009b60
        /*0900*/ 	.word	0x00000008
        /*0904*/ 	.word	0x000000c0
        /*0908*/ 	.short	0x010a
        /*090a*/ 	.byte	0xff
	.zero		1


	//   ....[129]....
        /*090c*/ 	.word	0x00009bc0
        /*0910*/ 	.word	0x00000000
        /*0914*/ 	.word	0x000000b8
        /*0918*/ 	.short	0x010a
        /*091a*/ 	.byte	0xff
	.zero		1


	//   ....[130]....
        /*091c*/ 	.word	0x00009c20
        /*0920*/ 	.word	0x00000000
        /*0924*/ 	.word	0x00000098
        /*0928*/ 	.short	0x010a
        /*092a*/ 	.byte	0xff
	.zero		1


	//   ....[131]....
        /*092c*/ 	.word	0x00009c80
        /*0930*/ 	.word	0x00000005
        /*0934*/ 	.word	0x00000098
        /*0938*/ 	.short	0x010a
        /*093a*/ 	.byte	0xff
	.zero		1


	//   ....[132]....
        /*093c*/ 	.word	0x00009ce0
        /*0940*/ 	.word	0x00000000
        /*0944*/ 	.word	0x00000000
        /*0948*/ 	.short	0x010a
        /*094a*/ 	.byte	0xff
	.zero		1


	//   ....[133]....
        /*094c*/ 	.word	0x00009d40
        /*0950*/ 	.word	0x00000000
        /*0954*/ 	.word	0x00000000
        /*0958*/ 	.short	0x010a
        /*095a*/ 	.byte	0xff
	.zero		1


	//   ....[134]....
        /*095c*/ 	.word	0x00009d90
        /*0960*/ 	.word	0x00000000
        /*0964*/ 	.word	0x000000c0
        /*0968*/ 	.short	0x010a
        /*096a*/ 	.byte	0xff
	.zero		1


	//   ....[135]....
        /*096c*/ 	.word	0x00009de0
        /*0970*/ 	.word	0x00000000
        /*0974*/ 	.word	0x00000080
        /*0978*/ 	.short	0x010a
        /*097a*/ 	.byte	0xff
	.zero		1


	//   ....[136]....
        /*097c*/ 	.word	0x00009e30
        /*0980*/ 	.word	0x00000059
        /*0984*/ 	.word	0x000000e0
        /*0988*/ 	.short	0x010a
        /*098a*/ 	.byte	0xff
	.zero		1


	//   ....[137]....
        /*098c*/ 	.word	0x00009e80
        /*0990*/ 	.word	0x00000002
        /*0994*/ 	.word	0x00000080
        /*0998*/ 	.short	0x010a
        /*099a*/ 	.byte	0xff
	.zero		1


	//----- nvinfo : EIATTR_NUM_MBARRIERS
	.align		4
.L_47:
        /*099c*/ 	.byte	0x03, 0x38
        /*099e*/ 	.short	0x0025


	//----- nvinfo : EIATTR_EXIT_INSTR_OFFSETS
	.align		4
        /*09a0*/ 	.byte	0x04, 0x1c
        /*09a2*/ 	.short	(.L_49 - .L_48)


	//   ....[0]....
.L_48:
        /*09a4*/ 	.word	0x000031a0


	//   ....[1]....
        /*09a8*/ 	.word	0x000036a0


	//   ....[2]....
        /*09ac*/ 	.word	0x00003700


	//   ....[3]....
        /*09b0*/ 	.word	0x000053c0


	//   ....[4]....
        /*09b4*/ 	.word	0x00006450


	//   ....[5]....
        /*09b8*/ 	.word	0x00006490


	//   ....[6]....
        /*09bc*/ 	.word	0x000091b0


	//   ....[7]....
        /*09c0*/ 	.word	0x00009230


	//   ....[8]....
        /*09c4*/ 	.word	0x00009260


	//   ....[9]....
        /*09c8*/ 	.word	0x000092d0


	//----- nvinfo : EIATTR_MAX_THREADS
	.align		4
.L_49:
        /*09cc*/ 	.byte	0x04, 0x05
        /*09ce*/ 	.short	(.L_51 - .L_50)
.L_50:
        /*09d0*/ 	.word	0x00000100
        /*09d4*/ 	.word	0x00000001
        /*09d8*/ 	.word	0x00000001


	//----- nvinfo : EIATTR_CRS_STACK_SIZE
	.align		4
.L_51:
        /*09dc*/ 	.byte	0x04, 0x1e
        /*09de*/ 	.short	(.L_53 - .L_52)
.L_52:
        /*09e0*/ 	.word	0x00000000


	//----- nvinfo : EIATTR_CBANK_PARAM_SIZE
	.align		4
.L_53:
        /*09e4*/ 	.byte	0x03, 0x19
        /*09e6*/ 	.short	0x0c00


	//----- nvinfo : EIATTR_PARAM_CBANK
	.align		4
        /*09e8*/ 	.byte	0x04, 0x0a
        /*09ea*/ 	.short	(.L_55 - .L_54)
	.align		4
.L_54:
        /*09ec*/ 	.word	index@(.nv.constant0._ZN7cutlass13device_kernelINS_4gemm6kernel13GemmUniversalIN4cute5tupleIJiiiiEEENS1_10collective13CollectiveMmaINS1_46MainloopSm100TmaUmmaWarpSpecializedBlockScaledILi8ELi2ELi2ENS5_IJNS4_1CILi4EEENSA_ILi1EEESC_EEEEENS5_IJNSA_ILi256EEENSA_ILi64EEESF_EEENS5_IJNS_12float_e2m1_tENS_13float_ue4m3_tEEEENS5_IJNS5_IJlSC_lEEENS4_6LayoutINS5_IJNS5_IJNS5_IJNSA_ILi32EEESB_EEEiEEENS5_IJNS5_IJNSA_ILi16EEESB_EEEiEEENS5_IJSC_iEEEEEENS5_IJSS_NS5_IJNS5_IJNSA_ILi0EEESC_EEENSA_ILi512EEEEEENS5_IJSV_iEEEEEEEEEEESK_S12_NS4_8TiledMMAINS4_8MMA_AtomIJNS4_23SM100_MMA_MXF4_2x1SM_SSISI_SI_fSJ_Li256ELi64ELi16ELNS4_4UMMA5MajorE0ELS17_0ELNS16_7ScaleInE0ELS18_0EEEEEENSM_INS5_IJSC_SC_SC_EEENS5_IJSV_SV_SV_EEEEENS5_IJNS4_10UnderscoreES1E_S1E_EEEEENS5_IJNS4_18SM100_TMA_2SM_LOADES1H_EEENS5_IJNS4_14ComposedLayoutINS4_7SwizzleILi3ELi4ELi3EEENS4_18smem_ptr_flag_bitsILi4EEENSM_INS5_IJNSA_ILi8EEESF_EEENS5_IJSF_SC_EEEEEEENSM_INS5_IJNS5_IJNS5_IJSO_SC_EEESR_EEESC_NS5_IJSC_SB_EEEEEENS5_IJNS5_IJNS5_IJSR_SX_EEESW_EEESV_NS5_IJSB_SX_EEEEEEEEEEEvNS4_8identityENS5_IJNS4_28SM100_TMA_2SM_LOAD_MULTICASTES24_EEES22_vS23_EENS_8epilogue10collective18CollectiveEpilogueINS27_23Sm100TmaWarpSpecializedILi3ELi2ELi32ELb1ELb0EEEJNS5_IJNSA_ILi128EEESG_SF_EEENS5_IJNSM_IS2C_SC_EENSM_ISN_SC_EEEEENS_10bfloat16_tESL_S2H_SL_NS27_6fusion15FusionCallbacksIS2B_NS2I_17LinearCombinationIS2H_fS2H_fLNS_15FloatRoundStyleE2EEES2D_S2G_JEEENS4_5SM1004TMEM4LOAD26SM100_TMEM_LOAD_32dp32b32xENS4_13SM90_TMA_LOADENS1J_INS1K_ILi2ELi4ELi3EEENS1M_ILi16EEENSM_INS5_IJS1O_SN_EEENS5_IJSN_SC_EEEEEEENS4_39AutoVectorizingCopyWithAssumedAlignmentILi128EEENS4_14SM90_TMA_STOREES2Y_S30_S30_EEEvvEEEEvNT_6ParamsE)
        /*09f0*/ 	.short	0x0380
        /*09f2*/ 	.short	0x0c00


	//----- nvinfo : EIATTR_SW_WAR
	.align		4
.L_55:
        /*09f4*/ 	.byte	0x04, 0x36
        /*09f6*/ 	.short	(.L_57 - .L_56)
.L_56:
        /*09f8*/ 	.word	0x00000008
.L_57:


//--------------------- .nv.callgraph             --------------------------
	.section	.nv.callgraph,"",@"SHT_CUDA_CALLGRAPH"
	.align	4
	.sectionentsize	8
	.align		4
        /*0000*/ 	.word	0x00000000
	.align		4
        /*0004*/ 	.word	0xffffffff
	.align		4
        /*0008*/ 	.word	index@(_ZN7cutlass13device_kernelINS_4gemm6kernel13GemmUniversalIN4cute5tupleIJiiiiEEENS1_10collective13CollectiveMmaINS1_46MainloopSm100TmaUmmaWarpSpecializedBlockScaledILi8ELi2ELi2ENS5_IJNS4_1CILi4EEENSA_ILi1EEESC_EEEEENS5_IJNSA_ILi256EEENSA_ILi64EEESF_EEENS5_IJNS_12float_e2m1_tENS_13float_ue4m3_tEEEENS5_IJNS5_IJlSC_lEEENS4_6LayoutINS5_IJNS5_IJNS5_IJNSA_ILi32EEESB_EEEiEEENS5_IJNS5_IJNSA_ILi16EEESB_EEEiEEENS5_IJSC_iEEEEEENS5_IJSS_NS5_IJNS5_IJNSA_ILi0EEESC_EEENSA_ILi512EEEEEENS5_IJSV_iEEEEEEEEEEESK_S12_NS4_8TiledMMAINS4_8MMA_AtomIJNS4_23SM100_MMA_MXF4_2x1SM_SSISI_SI_fSJ_Li256ELi64ELi16ELNS4_4UMMA5MajorE0ELS17_0ELNS16_7ScaleInE0ELS18_0EEEEEENSM_INS5_IJSC_SC_SC_EEENS5_IJSV_SV_SV_EEEEENS5_IJNS4_10UnderscoreES1E_S1E_EEEEENS5_IJNS4_18SM100_TMA_2SM_LOADES1H_EEENS5_IJNS4_14ComposedLayoutINS4_7SwizzleILi3ELi4ELi3EEENS4_18smem_ptr_flag_bitsILi4EEENSM_INS5_IJNSA_ILi8EEESF_EEENS5_IJSF_SC_EEEEEEENSM_INS5_IJNS5_IJNS5_IJSO_SC_EEESR_EEESC_NS5_IJSC_SB_EEEEEENS5_IJNS5_IJNS5_IJSR_SX_EEESW_EEESV_NS5_IJSB_SX_EEEEEEEEEEEvNS4_8identityENS5_IJNS4_28SM100_TMA_2SM_LOAD_MULTICASTES24_EEES22_vS23_EENS_8epilogue10collective18CollectiveEpilogueINS27_23Sm100TmaWarpSpecializedILi3ELi2ELi32ELb1ELb0EEEJNS5_IJNSA_ILi128EEESG_SF_EEENS5_IJNSM_IS2C_SC_EENSM_ISN_SC_EEEEENS_10bfloat16_tESL_S2H_SL_NS27_6fusion15FusionCallbacksIS2B_NS2I_17LinearCombinationIS2H_fS2H_fLNS_15FloatRoundStyleE2EEES2D_S2G_JEEENS4_5SM1004TMEM4LOAD26SM100_TMEM_LOAD_32dp32b32xENS4_13SM90_TMA_LOADENS1J_INS1K_ILi2ELi4ELi3EEENS1M_ILi16EEENSM_INS5_IJS1O_SN_EEENS5_IJSN_SC_EEEEEEENS4_39AutoVectorizingCopyWithAssumedAlignmentILi128EEENS4_14SM90_TMA_STOREES2Y_S30_S30_EEEvvEEEEvNT_6ParamsE)
	.align		4
        /*000c*/ 	.word	index@(__assertfail)
	.align		4
        /*0010*/ 	.word	0x00000000
	.align		4
        /*0014*/ 	.word	0xfffffffe
	.align		4
        /*0018*/ 	.word	0x00000000
	.align		4
        /*001c*/ 	.word	0xfffffffd
	.align		4
        /*0020*/ 	.word	0x00000000
	.align		4
        /*0024*/ 	.word	0xfffffffc


//--------------------- .nv.constant4             --------------------------
	.section	.nv.constant4,"a",@progbits
	.align	8
	.align		8
.nv.constant4:
        /*0000*/ 	.dword	__assertfail
	.align		8
        /*0008*/ 	.dword	__unnamed_1
	.align		8
        /*0010*/ 	.dword	__unnamed_2
	.align		8
        /*0018*/ 	.dword	_ZN40_INTERNAL_663f4b0d_4_k_cu_09c0e08a_248394cuda3std3__45__cpo5beginE
	.align		8
        /*0020*/ 	.dword	_ZN40_INTERNAL_663f4b0d_4_k_cu_09c0e08a_248394cuda3std3__45__cpo3endE
	.align		8
        /*0028*/ 	.dword	_ZN40_INTERNAL_663f4b0d_4_k_cu_09c0e08a_248394cuda3std3__45__cpo6cbeginE
	.align		8
        /*0030*/ 	.dword	_ZN40_INTERNAL_663f4b0d_4_k_cu_09c0e08a_248394cuda3std3__45__cpo4cendE
	.align		8
        /*0038*/ 	.dword	_ZN40_INTERNAL_663f4b0d_4_k_cu_09c0e08a_248394cuda3std3__442_GLOBAL__N__663f4b0d_4_k_cu_09c0e08a_248396ignoreE
	.align		8
        /*0040*/ 	.dword	_ZN40_INTERNAL_663f4b0d_4_k_cu_09c0e08a_248394cuda3std3__419piecewise_constructE
	.align		8
        /*0048*/ 	.dword	_ZN40_INTERNAL_663f4b0d_4_k_cu_09c0e08a_248394cuda3std3__48in_placeE
	.align		8
        /*0050*/ 	.dword	_ZN40_INTERNAL_663f4b0d_4_k_cu_09c0e08a_248394cuda3std6ranges3__45__cpo4swapE
	.align		8
        /*0058*/ 	.dword	_ZN40_INTERNAL_663f4b0d_4_k_cu_09c0e08a_248394cuda3std6ranges3__45__cpo9iter_moveE
	.align		8
        /*0060*/ 	.dword	_ZN40_INTERNAL_663f4b0d_4_k_cu_09c0e08a_248394cute7productE
	.align		8
        /*0068*/ 	.dword	_ZN40_INTERNAL_663f4b0d_4_k_cu_09c0e08a_248394cute1_E
	.align		8
        /*0070*/ 	.dword	$str$25
	.align		8
        /*0078*/ 	.dword	$str$26
	.align		8
        /*0080*/ 	.dword	$str$29
	.align		8
        /*0088*/ 	.dword	$str$30


//--------------------- .text._ZN7cutlass13device_kernelINS_4gemm6kernel13GemmUniversalIN4cute5tupleIJiiiiEEENS1_10collective13CollectiveMmaINS1_46MainloopSm100TmaUmmaWarpSpecializedBlockScaledILi8ELi2ELi2ENS5_IJNS4_1CILi4EEENSA_ILi1EEESC_EEEEENS5_IJNSA_ILi256EEENSA_ILi64EEESF_EEENS5_IJNS_12float_e2m1_tENS_13float_ue4m3_tEEEENS5_IJNS5_IJlSC_lEEENS4_6LayoutINS5_IJNS5_IJNS5_IJNSA_ILi32EEESB_EEEiEEENS5_IJNS5_IJNSA_ILi16EEESB_EEEiEEENS5_IJSC_iEEEEEENS5_IJSS_NS5_IJNS5_IJNSA_ILi0EEESC_EEENSA_ILi512EEEEEENS5_IJSV_iEEEEEEEEEEESK_S12_NS4_8TiledMMAINS4_8MMA_AtomIJNS4_23SM100_MMA_MXF4_2x1SM_SSISI_SI_fSJ_Li256ELi64ELi16ELNS4_4UMMA5MajorE0ELS17_0ELNS16_7ScaleInE0ELS18_0EEEEEENSM_INS5_IJSC_SC_SC_EEENS5_IJSV_SV_SV_EEEEENS5_IJNS4_10UnderscoreES1E_S1E_EEEEENS5_IJNS4_18SM100_TMA_2SM_LOADES1H_EEENS5_IJNS4_14ComposedLayoutINS4_7SwizzleILi3ELi4ELi3EEENS4_18smem_ptr_flag_bitsILi4EEENSM_INS5_IJNSA_ILi8EEESF_EEENS5_IJSF_SC_EEEEEEENSM_INS5_IJNS5_IJNS5_IJSO_SC_EEESR_EEESC_NS5_IJSC_SB_EEEEEENS5_IJNS5_IJNS5_IJSR_SX_EEESW_EEESV_NS5_IJSB_SX_EEEEEEEEEEEvNS4_8identityENS5_IJNS4_28SM100_TMA_2SM_LOAD_MULTICASTES24_EEES22_vS23_EENS_8epilogue10collective18CollectiveEpilogueINS27_23Sm100TmaWarpSpecializedILi3ELi2ELi32ELb1ELb0EEEJNS5_IJNSA_ILi128EEESG_SF_EEENS5_IJNSM_IS2C_SC_EENSM_ISN_SC_EEEEENS_10bfloat16_tESL_S2H_SL_NS27_6fusion15FusionCallbacksIS2B_NS2I_17LinearCombinationIS2H_fS2H_fLNS_15FloatRoundStyleE2EEES2D_S2G_JEEENS4_5SM1004TMEM4LOAD26SM100_TMEM_LOAD_32dp32b32xENS4_13SM90_TMA_LOADENS1J_INS1K_ILi2ELi4ELi3EEENS1M_ILi16EEENSM_INS5_IJS1O_SN_EEENS5_IJSN_SC_EEEEEEENS4_39AutoVectorizingCopyWithAssumedAlignmentILi128EEENS4_14SM90_TMA_STOREES2Y_S30_S30_EEEvvEEEEvNT_6ParamsE --------------------------
	.section	.text._ZN7cutlass13device_kernelINS_4gemm6kernel13GemmUniversalIN4cute5tupleIJiiiiEEENS1_10collective13CollectiveMmaINS1_46MainloopSm100TmaUmmaWarpSpecializedBlockScaledILi8ELi2ELi2ENS5_IJNS4_1CILi4EEENSA_ILi1EEESC_EEEEENS5_IJNSA_ILi256EEENSA_ILi64EEESF_EEENS5_IJNS_12float_e2m1_tENS_13float_ue4m3_tEEEENS5_IJNS5_IJlSC_lEEENS4_6LayoutINS5_IJNS5_IJNS5_IJNSA_ILi32EEESB_EEEiEEENS5_IJNS5_IJNSA_ILi16EEESB_EEEiEEENS5_IJSC_iEEEEEENS5_IJSS_NS5_IJNS5_IJNSA_ILi0EEESC_EEENSA_ILi512EEEEEENS5_IJSV_iEEEEEEEEEEESK_S12_NS4_8TiledMMAINS4_8MMA_AtomIJNS4_23SM100_MMA_MXF4_2x1SM_SSISI_SI_fSJ_Li256ELi64ELi16ELNS4_4UMMA5MajorE0ELS17_0ELNS16_7ScaleInE0ELS18_0EEEEEENSM_INS5_IJSC_SC_SC_EEENS5_IJSV_SV_SV_EEEEENS5_IJNS4_10UnderscoreES1E_S1E_EEEEENS5_IJNS4_18SM100_TMA_2SM_LOADES1H_EEENS5_IJNS4_14ComposedLayoutINS4_7SwizzleILi3ELi4ELi3EEENS4_18smem_ptr_flag_bitsILi4EEENSM_INS5_IJNSA_ILi8EEESF_EEENS5_IJSF_SC_EEEEEEENSM_INS5_IJNS5_IJNS5_IJSO_SC_EEESR_EEESC_NS5_IJSC_SB_EEEEEENS5_IJNS5_IJNS5_IJSR_SX_EEESW_EEESV_NS5_IJSB_SX_EEEEEEEEEEEvNS4_8identityENS5_IJNS4_28SM100_TMA_2SM_LOAD_MULTICASTES24_EEES22_vS23_EENS_8epilogue10collective18CollectiveEpilogueINS27_23Sm100TmaWarpSpecializedILi3ELi2ELi32ELb1ELb0EEEJNS5_IJNSA_ILi128EEESG_SF_EEENS5_IJNSM_IS2C_SC_EENSM_ISN_SC_EEEEENS_10bfloat16_tESL_S2H_SL_NS27_6fusion15FusionCallbacksIS2B_NS2I_17LinearCombinationIS2H_fS2H_fLNS_15FloatRoundStyleE2EEES2D_S2G_JEEENS4_5SM1004TMEM4LOAD26SM100_TMEM_LOAD_32dp32b32xENS4_13SM90_TMA_LOADENS1J_INS1K_ILi2ELi4ELi3EEENS1M_ILi16EEENSM_INS5_IJS1O_SN_EEENS5_IJSN_SC_EEEEEEENS4_39AutoVectorizingCopyWithAssumedAlignmentILi128EEENS4_14SM90_TMA_STOREES2Y_S30_S30_EEEvvEEEEvNT_6ParamsE,"ax",@progbits
	.align	128
.text._ZN7cutlass13device_kernelINS_4gemm6kernel13GemmUniversalIN4cute5tupleIJiiiiEEENS1_10collective13CollectiveMmaINS1_46MainloopSm100TmaUmmaWarpSpecializedBlockScaledILi8ELi2ELi2ENS5_IJNS4_1CILi4EEENSA_ILi1EEESC_EEEEENS5_IJNSA_ILi256EEENSA_ILi64EEESF_EEENS5_IJNS_12float_e2m1_tENS_13float_ue4m3_tEEEENS5_IJNS5_IJlSC_lEEENS4_6LayoutINS5_IJNS5_IJNS5_IJNSA_ILi32EEESB_EEEiEEENS5_IJNS5_IJNSA_ILi16EEESB_EEEiEEENS5_IJSC_iEEEEEENS5_IJSS_NS5_IJNS5_IJNSA_ILi0EEESC_EEENSA_ILi512EEEEEENS5_IJSV_iEEEEEEEEEEESK_S12_NS4_8TiledMMAINS4_8MMA_AtomIJNS4_23SM100_MMA_MXF4_2x1SM_SSISI_SI_fSJ_Li256ELi64ELi16ELNS4_4UMMA5MajorE0ELS17_0ELNS16_7ScaleInE0ELS18_0EEEEEENSM_INS5_IJSC_SC_SC_EEENS5_IJSV_SV_SV_EEEEENS5_IJNS4_10UnderscoreES1E_S1E_EEEEENS5_IJNS4_18SM100_TMA_2SM_LOADES1H_EEENS5_IJNS4_14ComposedLayoutINS4_7SwizzleILi3ELi4ELi3EEENS4_18smem_ptr_flag_bitsILi4EEENSM_INS5_IJNSA_ILi8EEESF_EEENS5_IJSF_SC_EEEEEEENSM_INS5_IJNS5_IJNS5_IJSO_SC_EEESR_EEESC_NS5_IJSC_SB_EEEEEENS5_IJNS5_IJNS5_IJSR_SX_EEESW_EEESV_NS5_IJSB_SX_EEEEEEEEEEEvNS4_8identityENS5_IJNS4_28SM100_TMA_2SM_LOAD_MULTICASTES24_EEES22_vS23_EENS_8epilogue10collective18CollectiveEpilogueINS27_23Sm100TmaWarpSpecializedILi3ELi2ELi32ELb1ELb0EEEJNS5_IJNSA_ILi128EEESG_SF_EEENS5_IJNSM_IS2C_SC_EENSM_ISN_SC_EEEEENS_10bfloat16_tESL_S2H_SL_NS27_6fusion15FusionCallbacksIS2B_NS2I_17LinearCombinationIS2H_fS2H_fLNS_15FloatRoundStyleE2EEES2D_S2G_JEEENS4_5SM1004TMEM4LOAD26SM100_TMEM_LOAD_32dp32b32xENS4_13SM90_TMA_LOADENS1J_INS1K_ILi2ELi4ELi3EEENS1M_ILi16EEENSM_INS5_IJS1O_SN_EEENS5_IJSN_SC_EEEEEEENS4_39AutoVectorizingCopyWithAssumedAlignmentILi128EEENS4_14SM90_TMA_STOREES2Y_S30_S30_EEEvvEEEEvNT_6ParamsE:
        .type           _ZN7cutlass13device_kernelINS_4gemm6kernel13GemmUniversalIN4cute5tupleIJiiiiEEENS1_10collective13CollectiveMmaINS1_46MainloopSm100TmaUmmaWarpSpecializedBlockScaledILi8ELi2ELi2ENS5_IJNS4_1CILi4EEENSA_ILi1EEESC_EEEEENS5_IJNSA_ILi256EEENSA_ILi64EEESF_EEENS5_IJNS_12float_e2m1_tENS_13float_ue4m3_tEEEENS5_IJNS5_IJlSC_lEEENS4_6LayoutINS5_IJNS5_IJNS5_IJNSA_ILi32EEESB_EEEiEEENS5_IJNS5_IJNSA_ILi16EEESB_EEEiEEENS5_IJSC_iEEEEEENS5_IJSS_NS5_IJNS5_IJNSA_ILi0EEESC_EEENSA_ILi512EEEEEENS5_IJSV_iEEEEEEEEEEESK_S12_NS4_8TiledMMAINS4_8MMA_AtomIJNS4_23SM100_MMA_MXF4_2x1SM_SSISI_SI_fSJ_Li256ELi64ELi16ELNS4_4UMMA5MajorE0ELS17_0ELNS16_7ScaleInE0ELS18_0EEEEEENSM_INS5_IJSC_SC_SC_EEENS5_IJSV_SV_SV_EEEEENS5_IJNS4_10UnderscoreES1E_S1E_EEEEENS5_IJNS4_18SM100_TMA_2SM_LOADES1H_EEENS5_IJNS4_14ComposedLayoutINS4_7SwizzleILi3ELi4ELi3EEENS4_18smem_ptr_flag_bitsILi4EEENSM_INS5_IJNSA_ILi8EEESF_EEENS5_IJSF_SC_EEEEEEENSM_INS5_IJNS5_IJNS5_IJSO_SC_EEESR_EEESC_NS5_IJSC_SB_EEEEEENS5_IJNS5_IJNS5_IJSR_SX_EEESW_EEESV_NS5_IJSB_SX_EEEEEEEEEEEvNS4_8identityENS5_IJNS4_28SM100_TMA_2SM_LOAD_MULTICASTES24_EEES22_vS23_EENS_8epilogue10collective18CollectiveEpilogueINS27_23Sm100TmaWarpSpecializedILi3ELi2ELi32ELb1ELb0EEEJNS5_IJNSA_ILi128EEESG_SF_EEENS5_IJNSM_IS2C_SC_EENSM_ISN_SC_EEEEENS_10bfloat16_tESL_S2H_SL_NS27_6fusion15FusionCallbacksIS2B_NS2I_17LinearCombinationIS2H_fS2H_fLNS_15FloatRoundStyleE2EEES2D_S2G_JEEENS4_5SM1004TMEM4LOAD26SM100_TMEM_LOAD_32dp32b32xENS4_13SM90_TMA_LOADENS1J_INS1K_ILi2ELi4ELi3EEENS1M_ILi16EEENSM_INS5_IJS1O_SN_EEENS5_IJSN_SC_EEEEEEENS4_39AutoVectorizingCopyWithAssumedAlignmentILi128EEENS4_14SM90_TMA_STOREES2Y_S30_S30_EEEvvEEEEvNT_6ParamsE,@function
        .size           _ZN7cutlass13device_kernelINS_4gemm6kernel13GemmUniversalIN4cute5tupleIJiiiiEEENS1_10collective13CollectiveMmaINS1_46MainloopSm100TmaUmmaWarpSpecializedBlockScaledILi8ELi2ELi2ENS5_IJNS4_1CILi4EEENSA_ILi1EEESC_EEEEENS5_IJNSA_ILi256EEENSA_ILi64EEESF_EEENS5_IJNS_12float_e2m1_tENS_13float_ue4m3_tEEEENS5_IJNS5_IJlSC_lEEENS4_6LayoutINS5_IJNS5_IJNS5_IJNSA_ILi32EEESB_EEEiEEENS5_IJNS5_IJNSA_ILi16EEESB_EEEiEEENS5_IJSC_iEEEEEENS5_IJSS_NS5_IJNS5_IJNSA_ILi0EEESC_EEENSA_ILi512EEEEEENS5_IJSV_iEEEEEEEEEEESK_S12_NS4_8TiledMMAINS4_8MMA_AtomIJNS4_23SM100_MMA_MXF4_2x1SM_SSISI_SI_fSJ_Li256ELi64ELi16ELNS4_4UMMA5MajorE0ELS17_0ELNS16_7ScaleInE0ELS18_0EEEEEENSM_INS5_IJSC_SC_SC_EEENS5_IJSV_SV_SV_EEEEENS5_IJNS4_10UnderscoreES1E_S1E_EEEEENS5_IJNS4_18SM100_TMA_2SM_LOADES1H_EEENS5_IJNS4_14ComposedLayoutINS4_7SwizzleILi3ELi4ELi3EEENS4_18smem_ptr_flag_bitsILi4EEENSM_INS5_IJNSA_ILi8EEESF_EEENS5_IJSF_SC_EEEEEEENSM_INS5_IJNS5_IJNS5_IJSO_SC_EEESR_EEESC_NS5_IJSC_SB_EEEEEENS5_IJNS5_IJNS5_IJSR_SX_EEESW_EEESV_NS5_IJSB_SX_EEEEEEEEEEEvNS4_8identityENS5_IJNS4_28SM100_TMA_2SM_LOAD_MULTICASTES24_EEES22_vS23_EENS_8epilogue10collective18CollectiveEpilogueINS27_23Sm100TmaWarpSpecializedILi3ELi2ELi32ELb1ELb0EEEJNS5_IJNSA_ILi128EEESG_SF_EEENS5_IJNSM_IS2C_SC_EENSM_ISN_SC_EEEEENS_10bfloat16_tESL_S2H_SL_NS27_6fusion15FusionCallbacksIS2B_NS2I_17LinearCombinationIS2H_fS2H_fLNS_15FloatRoundStyleE2EEES2D_S2G_JEEENS4_5SM1004TMEM4LOAD26SM100_TMEM_LOAD_32dp32b32xENS4_13SM90_TMA_LOADENS1J_INS1K_ILi2ELi4ELi3EEENS1M_ILi16EEENSM_INS5_IJS1O_SN_EEENS5_IJSN_SC_EEEEEEENS4_39AutoVectorizingCopyWithAssumedAlignmentILi128EEENS4_14SM90_TMA_STOREES2Y_S30_S30_EEEvvEEEEvNT_6ParamsE,(.L_x_187 - _ZN7cutlass13device_kernelINS_4gemm6kernel13GemmUniversalIN4cute5tupleIJiiiiEEENS1_10collective13CollectiveMmaINS1_46MainloopSm100TmaUmmaWarpSpecializedBlockScaledILi8ELi2ELi2ENS5_IJNS4_1CILi4EEENSA_ILi1EEESC_EEEEENS5_IJNSA_ILi256EEENSA_ILi64EEESF_EEENS5_IJNS_12float_e2m1_tENS_13float_ue4m3_tEEEENS5_IJNS5_IJlSC_lEEENS4_6LayoutINS5_IJNS5_IJNS5_IJNSA_ILi32EEESB_EEEiEEENS5_IJNS5_IJNSA_ILi16EEESB_EEEiEEENS5_IJSC_iEEEEEENS5_IJSS_NS5_IJNS5_IJNSA_ILi0EEESC_EEENSA_ILi512EEEEEENS5_IJSV_iEEEEEEEEEEESK_S12_NS4_8TiledMMAINS4_8MMA_AtomIJNS4_23SM100_MMA_MXF4_2x1SM_SSISI_SI_fSJ_Li256ELi64ELi16ELNS4_4UMMA5MajorE0ELS17_0ELNS16_7ScaleInE0ELS18_0EEEEEENSM_INS5_IJSC_SC_SC_EEENS5_IJSV_SV_SV_EEEEENS5_IJNS4_10UnderscoreES1E_S1E_EEEEENS5_IJNS4_18SM100_TMA_2SM_LOADES1H_EEENS5_IJNS4_14ComposedLayoutINS4_7SwizzleILi3ELi4ELi3EEENS4_18smem_ptr_flag_bitsILi4EEENSM_INS5_IJNSA_ILi8EEESF_EEENS5_IJSF_SC_EEEEEEENSM_INS5_IJNS5_IJNS5_IJSO_SC_EEESR_EEESC_NS5_IJSC_SB_EEEEEENS5_IJNS5_IJNS5_IJSR_SX_EEESW_EEESV_NS5_IJSB_SX_EEEEEEEEEEEvNS4_8identityENS5_IJNS4_28SM100_TMA_2SM_LOAD_MULTICASTES24_EEES22_vS23_EENS_8epilogue10collective18CollectiveEpilogueINS27_23Sm100TmaWarpSpecializedILi3ELi2ELi32ELb1ELb0EEEJNS5_IJNSA_ILi128EEESG_SF_EEENS5_IJNSM_IS2C_SC_EENSM_ISN_SC_EEEEENS_10bfloat16_tESL_S2H_SL_NS27_6fusion15FusionCallbacksIS2B_NS2I_17LinearCombinationIS2H_fS2H_fLNS_15FloatRoundStyleE2EEES2D_S2G_JEEENS4_5SM1004TMEM4LOAD26SM100_TMEM_LOAD_32dp32b32xENS4_13SM90_TMA_LOADENS1J_INS1K_ILi2ELi4ELi3EEENS1M_ILi16EEENSM_INS5_IJS1O_SN_EEENS5_IJSN_SC_EEEEEEENS4_39AutoVectorizingCopyWithAssumedAlignmentILi128EEENS4_14SM90_TMA_STOREES2Y_S30_S30_EEEvvEEEEvNT_6ParamsE)
        .other          _ZN7cutlass13device_kernelINS_4gemm6kernel13GemmUniversalIN4cute5tupleIJiiiiEEENS1_10collective13CollectiveMmaINS1_46MainloopSm100TmaUmmaWarpSpecializedBlockScaledILi8ELi2ELi2ENS5_IJNS4_1CILi4EEENSA_ILi1EEESC_EEEEENS5_IJNSA_ILi256EEENSA_ILi64EEESF_EEENS5_IJNS_12float_e2m1_tENS_13float_ue4m3_tEEEENS5_IJNS5_IJlSC_lEEENS4_6LayoutINS5_IJNS5_IJNS5_IJNSA_ILi32EEESB_EEEiEEENS5_IJNS5_IJNSA_ILi16EEESB_EEEiEEENS5_IJSC_iEEEEEENS5_IJSS_NS5_IJNS5_IJNSA_ILi0EEESC_EEENSA_ILi512EEEEEENS5_IJSV_iEEEEEEEEEEESK_S12_NS4_8TiledMMAINS4_8MMA_AtomIJNS4_23SM100_MMA_MXF4_2x1SM_SSISI_SI_fSJ_Li256ELi64ELi16ELNS4_4UMMA5MajorE0ELS17_0ELNS16_7ScaleInE0ELS18_0EEEEEENSM_INS5_IJSC_SC_SC_EEENS5_IJSV_SV_SV_EEEEENS5_IJNS4_10UnderscoreES1E_S1E_EEEEENS5_IJNS4_18SM100_TMA_2SM_LOADES1H_EEENS5_IJNS4_14ComposedLayoutINS4_7SwizzleILi3ELi4ELi3EEENS4_18smem_ptr_flag_bitsILi4EEENSM_INS5_IJNSA_ILi8EEESF_EEENS5_IJSF_SC_EEEEEEENSM_INS5_IJNS5_IJNS5_IJSO_SC_EEESR_EEESC_NS5_IJSC_SB_EEEEEENS5_IJNS5_IJNS5_IJSR_SX_EEESW_EEESV_NS5_IJSB_SX_EEEEEEEEEEEvNS4_8identityENS5_IJNS4_28SM100_TMA_2SM_LOAD_MULTICASTES24_EEES22_vS23_EENS_8epilogue10collective18CollectiveEpilogueINS27_23Sm100TmaWarpSpecializedILi3ELi2ELi32ELb1ELb0EEEJNS5_IJNSA_ILi128EEESG_SF_EEENS5_IJNSM_IS2C_SC_EENSM_ISN_SC_EEEEENS_10bfloat16_tESL_S2H_SL_NS27_6fusion15FusionCallbacksIS2B_NS2I_17LinearCombinationIS2H_fS2H_fLNS_15FloatRoundStyleE2EEES2D_S2G_JEEENS4_5SM1004TMEM4LOAD26SM100_TMEM_LOAD_32dp32b32xENS4_13SM90_TMA_LOADENS1J_INS1K_ILi2ELi4ELi3EEENS1M_ILi16EEENSM_INS5_IJS1O_SN_EEENS5_IJSN_SC_EEEEEEENS4_39AutoVectorizingCopyWithAssumedAlignmentILi128EEENS4_14SM90_TMA_STOREES2Y_S30_S30_EEEvvEEEEvNT_6ParamsE,@"STO_CUDA_ENTRY STV_DEFAULT"
_ZN7cutlass13device_kernelINS_4gemm6kernel13GemmUniversalIN4cute5tupleIJiiiiEEENS1_10collective13CollectiveMmaINS1_46MainloopSm100TmaUmmaWarpSpecializedBlockScaledILi8ELi2ELi2ENS5_IJNS4_1CILi4EEENSA_ILi1EEESC_EEEEENS5_IJNSA_ILi256EEENSA_ILi64EEESF_EEENS5_IJNS_12float_e2m1_tENS_13float_ue4m3_tEEEENS5_IJNS5_IJlSC_lEEENS4_6LayoutINS5_IJNS5_IJNS5_IJNSA_ILi32EEESB_EEEiEEENS5_IJNS5_IJNSA_ILi16EEESB_EEEiEEENS5_IJSC_iEEEEEENS5_IJSS_NS5_IJNS5_IJNSA_ILi0EEESC_EEENSA_ILi512EEEEEENS5_IJSV_iEEEEEEEEEEESK_S12_NS4_8TiledMMAINS4_8MMA_AtomIJNS4_23SM100_MMA_MXF4_2x1SM_SSISI_SI_fSJ_Li256ELi64ELi16ELNS4_4UMMA5MajorE0ELS17_0ELNS16_7ScaleInE0ELS18_0EEEEEENSM_INS5_IJSC_SC_SC_EEENS5_IJSV_SV_SV_EEEEENS5_IJNS4_10UnderscoreES1E_S1E_EEEEENS5_IJNS4_18SM100_TMA_2SM_LOADES1H_EEENS5_IJNS4_14ComposedLayoutINS4_7SwizzleILi3ELi4ELi3EEENS4_18smem_ptr_flag_bitsILi4EEENSM_INS5_IJNSA_ILi8EEESF_EEENS5_IJSF_SC_EEEEEEENSM_INS5_IJNS5_IJNS5_IJSO_SC_EEESR_EEESC_NS5_IJSC_SB_EEEEEENS5_IJNS5_IJNS5_IJSR_SX_EEESW_EEESV_NS5_IJSB_SX_EEEEEEEEEEEvNS4_8identityENS5_IJNS4_28SM100_TMA_2SM_LOAD_MULTICASTES24_EEES22_vS23_EENS_8epilogue10collective18CollectiveEpilogueINS27_23Sm100TmaWarpSpecializedILi3ELi2ELi32ELb1ELb0EEEJNS5_IJNSA_ILi128EEESG_SF_EEENS5_IJNSM_IS2C_SC_EENSM_ISN_SC_EEEEENS_10bfloat16_tESL_S2H_SL_NS27_6fusion15FusionCallbacksIS2B_NS2I_17LinearCombinationIS2H_fS2H_fLNS_15FloatRoundStyleE2EEES2D_S2G_JEEENS4_5SM1004TMEM4LOAD26SM100_TMEM_LOAD_32dp32b32xENS4_13SM90_TMA_LOADENS1J_INS1K_ILi2ELi4ELi3EEENS1M_ILi16EEENSM_INS5_IJS1O_SN_EEENS5_IJSN_SC_EEEEEEENS4_39AutoVectorizingCopyWithAssumedAlignmentILi128EEENS4_14SM90_TMA_STOREES2Y_S30_S30_EEEvvEEEEvNT_6ParamsE:
[----:B------:R-:W1:Y:S01]  /*0000*/  LDC R1, c[0x0][0x37c] ;  /* 0x0000df00ff017b82 */ /* 0x000e620000000800 */
[----:B------:R-:W2:Y:S01]  /*0010*/  S2R R92, SR_TID.X ;  /* 0x00000000005c7919 */ /* 0x000ea20000002100 */
[----:B------:R-:W3:Y:S06]  /*0020*/  LDCU.64 UR12, c[0x0][0xc90] ;  /* 0x00019200ff0c77ac */ /* 0x000eec0008000a00 */
[----:B------:R-:W4:Y:S01]  /*0030*/  S2UR UR55, SR_CgaCtaId ;  /* 0x00000000003779c3 */ /* 0x000f220000008800 */
[----:B------:R-:W-:Y:S02]  /*0040*/  PRMT R84, RZ, 0x7610, R84 ;  /* 0x00007610ff547816 */ /* 0x000fe40000000054 */
[----:B------:R-:W-:Y:S01]  /*0050*/  ELECT P1, URZ, PT ;  /* 0x0000000000ff782f */ /* 0x000fe20003820000 */
[----:B---3--:R-:W-:-:S04]  /*0060*/  UISETP.NE.U32.AND UP0, UPT, UR12, URZ, UPT ;  /* 0x000000ff0c00728c */ /* 0x008fc8000bf05070 */
[----:B------:R-:W-:Y:S02]  /*0070*/  UISETP.NE.AND.EX UP0, UPT, UR13, URZ, UPT, UP0 ;  /* 0x000000ff0d00728c */ /* 0x000fe4000bf05300 */
[----:B----4-:R-:W-:Y:S02]  /*0080*/  ULOP3.LUT UR5, UR55, 0x1, URZ, 0xc0, !UPT ;  /* 0x0000000137057892 */ /* 0x010fe4000f8ec0ff */
[----:B------:R-:W-:Y:S01]  /*0090*/  ULOP3.LUT UR4, UR55, 0x1, URZ, 0x3c, !UPT ;  /* 0x0000000137047892 */ /* 0x000fe2000f8e3cff */
[----:B--2---:R-:W-:-:S03]  /*00a0*/  SHF.R.U32.HI R85, RZ, 0x5, R92 ;  /* 0x00000005ff557819 */ /* 0x004fc6000001165c */
[----:B------:R-:W-:Y:S02]  /*00b0*/  IMAD.U32 R4, RZ, RZ, UR5 ;  /* 0x00000005ff047e24 */ /* 0x000fe4000f8e00ff */
[----:B------:R-:W-:Y:S01]  /*00c0*/  IMAD.U32 R3, RZ, RZ, UR4 ;  /* 0x00000004ff037e24 */ /* 0x000fe2000f8e00ff */
[----:B------:R-:W2:Y:S02]  /*00d0*/  SHFL.IDX PT, R0, R85, RZ, 0x1f ;  /* 0x00001fff55007589 */ /* 0x000ea400000e0000 */
[----:B--2---:R-:W-:Y:S01]  /*00e0*/  R2UR UR18, R0 ;  /* 0x00000000001272ca */ /* 0x004fe200000e0000 */
[----:B-1----:R-:W-:-:S14]  /*00f0*/  BRA.U UP0, `(.L_x_0) ;  /* 0x0000000100307547 */ /* 0x002fdc000b800000 */
[----:B------:R-:W1:Y:S02]  /*0100*/  LDCU.64 UR4, c[0x0][0xc88] ;  /* 0x00019100ff0477ac */ /* 0x000e640008000a00 */
[----:B-1----:R-:W-:-:S04]  /*0110*/  UISETP.NE.U32.AND UP0, UPT, UR4, URZ, UPT ;  /* 0x000000ff0400728c */ /* 0x002fc8000bf05070 */
[----:B------:R-:W-:-:S09]  /*0120*/  UISETP.NE.AND.EX UP0, UPT, UR5, URZ, UPT, UP0 ;  /* 0x000000ff0500728c */ /* 0x000fd2000bf05300 */
[----:B------:R-:W-:Y:S05]  /*0130*/  BRA.U !UP0, `(.L_x_1) ;  /* 0x0000000108147547 */ /* 0x000fea000b800000 */
[----:B------:R-:W1:Y:S01]  /*0140*/  LDC.64 R6, c[0x0][0xc88] ;  /* 0x00032200ff067b82 */ /* 0x000e620000000a00 */
[----:B------:R-:W1:Y:S02]  /*0150*/  LDCU.64 UR4, c[0x0][0x358] ;  /* 0x00006b00ff0477ac */ /* 0x000e640008000a00 */
[----:B-1----:R1:W5:Y:S01]  /*0160*/  LDG.E R41, desc[UR4][R6.64] ;  /* 0x0000000406297981 */ /* 0x002362000c1e1900 */
[----:B------:R-:W-:Y:S01]  /*0170*/  HFMA2 R84, -RZ, RZ, 0, 5.9604644775390625e-08 ;  /* 0x00000001ff547431 */ /* 0x000fe200000001ff */
[----:B------:R-:W-:Y:S05]  /*0180*/  BRA `(.L_x_0) ;  /* 0x00000000000c7947 */ /* 0x000fea0003800000 */
.L_x_1:
[----:B------:R-:W1:Y:S01]  /*0190*/  LDCU UR4, c[0x0][0xc80] ;  /* 0x00019000ff0477ac */ /* 0x000e620008000800 */
[----:B------:R-:W-:Y:S01]  /*01a0*/  HFMA2 R84, -RZ, RZ, 0, 5.9604644775390625e-08 ;  /* 0x00000001ff547431 */ /* 0x000fe200000001ff */
[----:B-1----:R-:W-:-:S07]  /*01b0*/  MOV R41, UR4 ;  /* 0x0000000400297c02 */ /* 0x002fce0008000f00 */
.L_x_0:
[----:B------:R-:W2:Y:S02]  /*01c0*/  LDCU.64 UR4, c[0x0][0xcb0] ;  /* 0x00019600ff0477ac */ /* 0x000ea40008000a00 */
[----:B--2---:R-:W-:-:S04]  /*01d0*/  UISETP.NE.U32.AND UP0, UPT, UR4, URZ, UPT ;  /* 0x000000ff0400728c */ /* 0x004fc8000bf05070 */
[----:B------:R-:W-:-:S09]  /*01e0*/  UISETP.NE.AND.EX UP0, UPT, UR5, URZ, UPT, UP0 ;  /* 0x000000ff0500728c */ /* 0x000fd2000bf05300 */
[----:B------:R-:W-:Y:S05]  /*01f0*/  BRA.U UP0, `(.L_x_2) ;  /* 0x0000000100287547 */ /* 0x000fea000b800000 */
[----:B------:R-:W2:Y:S02]  /*0200*/  LDCU.64 UR4, c[0x0][0xca8] ;  /* 0x00019500ff0477ac */ /* 0x000ea40008000a00 */
[----:B--2---:R-:W-:-:S04]  /*0210*/  UISETP.NE.U32.AND UP0, UPT, UR4, URZ, UPT ;  /* 0x000000ff0400728c */ /* 0x004fc8000bf05070 */
[----:B------:R-:W-:-:S09]  /*0220*/  UISETP.NE.AND.EX UP0, UPT, UR5, URZ, UPT, UP0 ;  /* 0x000000ff0500728c */ /* 0x000fd2000bf05300 */
[----:B------:R-:W-:Y:S05]  /*0230*/  BRA.U !UP0, `(.L_x_3) ;  /* 0x0000000108107547 */ /* 0x000fea000b800000 */
[----:B------:R-:W2:Y:S01]  /*0240*/  LDC.64 R38, c[0x0][0xca8] ;  /* 0x00032a00ff267b82 */ /* 0x000ea20000000a00 */
[----:B------:R-:W2:Y:S02]  /*0250*/  LDCU.64 UR4, c[0x0][0x358] ;  /* 0x00006b00ff0477ac */ /* 0x000ea40008000a00 */
[----:B--2---:R2:W5:Y:S01]  /*0260*/  LDG.E R38, desc[UR4][R38.64] ;  /* 0x0000000426267981 */ /* 0x004562000c1e1900 */
[----:B------:R-:W-:Y:S05]  /*0270*/  BRA `(.L_x_2) ;  /* 0x0000000000087947 */ /* 0x000fea0003800000 */
.L_x_3:
[----:B------:R-:W2:Y:S02]  /*0280*/  LDCU UR4, c[0x0][0xca0] ;  /* 0x00019400ff0477ac */ /* 0x000ea40008000800 */
[----:B--2---:R-:W-:Y:S02]  /*0290*/  MOV R38, UR4 ;  /* 0x0000000400267c02 */ /* 0x004fe40008000f00 */
.L_x_2:
[----:B------:R-:W-:Y:S01]  /*02a0*/  IMAD.U32 R0, RZ, RZ, UR18 ;  /* 0x00000012ff007e24 */ /* 0x000fe2000f8e00ff */
[----:B------:R-:W-:Y:S04]  /*02b0*/  BSSY.RECONVERGENT B0, `(.L_x_4) ;  /* 0x0000012000007945 */ /* 0x000fe80003800200 */
[C---:B------:R-:W-:Y:S02]  /*02c0*/  ISETP.NE.OR P2, PT, R0.reuse, 0x1, !P1 ;  /* 0x000000010000780c */ /* 0x040fe40004f45670 */
[----:B------:R-:W-:-:S11]  /*02d0*/  ISETP.NE.OR P0, PT, R0, 0x3, !P1 ;  /* 0x000000030000780c */ /* 0x000fd60004f05670 */
[----:B------:R-:W-:Y:S05]  /*02e0*/  @P2 BRA `(.L_x_5) ;  /* 0x0000000000382947 */ /* 0x000fea0003800000 */
[----:B------:R-:W3:Y:S02]  /*02f0*/  LDCU.64 UR4, c[0x0][0x348] ;  /* 0x00006900ff0477ac */ /* 0x000ee40008000a00 */
[----:B---3--:R-:W-:Y:S02]  /*0300*/  UIADD3 UR10, UP3, UPT, UR4, 0x80, URZ ;  /* 0x00000080040a7890 */ /* 0x008fe4000ff7e0ff */
[----:B------:R-:W-:Y:S02]  /*0310*/  UIADD3 UR8, UP2, UPT, UR4, 0x180, URZ ;  /* 0x0000018004087890 */ /* 0x000fe4000ff5e0ff */
[----:B------:R-:W-:Y:S02]  /*0320*/  UIADD3 UR6, UP1, UPT, UR4, 0x280, URZ ;  /* 0x0000028004067890 */ /* 0x000fe4000ff3e0ff */
[----:B------:R-:W-:Y:S02]  /*0330*/  UIADD3 UR4, UP0, UPT, UR4, 0x380, URZ ;  /* 0x0000038004047890 */ /* 0x000fe4000ff1e0ff */
[----:B------:R-:W-:-:S02]  /*0340*/  UIADD3.X UR11, UPT, UPT, URZ, UR5, URZ, UP3, !UPT ;  /* 0x00000005ff0b7290 */ /* 0x000fc40009ffe4ff */
[----:B------:R-:W-:Y:S02]  /*0350*/  UIADD3.X UR9, UPT, UPT, URZ, UR5, URZ, UP2, !UPT ;  /* 0x00000005ff097290 */ /* 0x000fe400097fe4ff */
[----:B------:R-:W-:Y:S02]  /*0360*/  UIADD3.X UR7, UPT, UPT, URZ, UR5, URZ, UP1, !UPT ;  /* 0x00000005ff077290 */ /* 0x000fe40008ffe4ff */
[----:B------:R-:W-:-:S03]  /*0370*/  UIADD3.X UR5, UPT, UPT, URZ, UR5, URZ, UP0, !UPT ;  /* 0x00000005ff057290 */ /* 0x000fc600087fe4ff */
[----:B------:R3:W-:Y:S02]  /*0380*/  UTMACCTL.PF [UR10] ;  /* 0x000000000a0079b9 */ /* 0x0007e40008040000 */
[----:B------:R3:W-:Y:S02]  /*0390*/  UTMACCTL.PF [UR8] ;  /* 0x00000000080079b9 */ /* 0x0007e40008040000 */
[----:B------:R3:W-:Y:S02]  /*03a0*/  UTMACCTL.PF [UR6] ;  /* 0x00000000060079b9 */ /* 0x0007e40008040000 */
[----:B------:R3:W-:Y:S02]  /*03b0*/  UTMACCTL.PF [UR4] ;  /* 0x00000000040079b9 */ /* 0x0007e40008040000 */
[----:B---3--:R-:W-:Y:S01]  /*03c0*/  NOP ;  /* 0x0000000000007918 */ /* 0x008fe20000000000 */
.L_x_5:
[----:B------:R-:W-:Y:S05]  /*03d0*/  BSYNC.RECONVERGENT B0 ;  /* 0x0000000000007941 */ /* 0x000fea0003800200 */
.L_x_4:
[----:B------:R-:W-:Y:S04]  /*03e0*/  BSSY.RECONVERGENT B0, `(.L_x_6) ;  /* 0x000000a000007945 */ /* 0x000fe80003800200 */
[----:B------:R-:W-:Y:S05]  /*03f0*/  @P0 BRA `(.L_x_7) ;  /* 0x0000000000200947 */ /* 0x000fea0003800000 */
[----:B------:R-:W3:Y:S02]  /*0400*/  LDCU.64 UR4, c[0x0][0x348] ;  /* 0x00006900ff0477ac */ /* 0x000ee40008000a00 */
[----:B---3--:R-:W-:Y:S02]  /*0410*/  UIADD3 UR6, UP1, UPT, UR4, 0x980, URZ ;  /* 0x0000098004067890 */ /* 0x008fe4000ff3e0ff */
[----:B------:R-:W-:Y:S02]  /*0420*/  UIADD3 UR4, UP0, UPT, UR4, 0xa80, URZ ;  /* 0x00000a8004047890 */ /* 0x000fe4000ff1e0ff */
[----:B------:R-:W-:Y:S02]  /*0430*/  UIADD3.X UR7, UPT, UPT, URZ, UR5, URZ, UP1, !UPT ;  /* 0x00000005ff077290 */ /* 0x000fe40008ffe4ff */
[----:B------:R-:W-:-:S07]  /*0440*/  UIADD3.X UR5, UPT, UPT, URZ, UR5, URZ, UP0, !UPT ;  /* 0x00000005ff057290 */ /* 0x000fce00087fe4ff */
[----:B------:R3:W-:Y:S02]  /*0450*/  UTMACCTL.PF [UR6] ;  /* 0x00000000060079b9 */ /* 0x0007e40008040000 */
[----:B------:R3:W-:Y:S02]  /*0460*/  UTMACCTL.PF [UR4] ;  /* 0x00000000040079b9 */ /* 0x0007e40008040000 */
[----:B---3--:R-:W-:Y:S01]  /*0470*/  NOP ;  /* 0x0000000000007918 */ /* 0x008fe20000000000 */
.L_x_7:
[----:B------:R-:W-:Y:S05]  /*0480*/  BSYNC.RECONVERGENT B0 ;  /* 0x0000000000007941 */ /* 0x000fea0003800200 */
.L_x_6:
[----:B------:R-:W3:Y:S01]  /*0490*/  LDCU.64 UR4, c[0x0][0xc88] ;  /* 0x00019100ff0477ac */ /* 0x000ee20008000a00 */
[----:B------:R-:W-:Y:S02]  /*04a0*/  UISETP.EQ.U32.AND UP2, UPT, UR12, URZ, UPT ;  /* 0x000000ff0c00728c */ /* 0x000fe4000bf42070 */
[----:B------:R-:W-:Y:S02]  /*04b0*/  UPLOP3.LUT UP4, UPT, UPT, UPT, UPT, 0x80, 0x8 ;  /* 0x000000000008789c */ /* 0x000fe40003f8f070 */
[----:B---3--:R-:W-:-:S04]  /*04c0*/  UISETP.NE.U32.AND UP0, UPT, UR4, URZ, UPT ;  /* 0x000000ff0400728c */ /* 0x008fc8000bf05070 */
[----:B------:R-:W-:-:S04]  /*04d0*/  UISETP.NE.AND.EX UP1, UPT, UR5, URZ, UPT, UP0 ;  /* 0x000000ff0500728c */ /* 0x000fc8000bf25300 */
[----:B------:R-:W-:-:S04]  /*04e0*/  UISETP.EQ.OR.EX UP3, UPT, UR13, URZ, !UP1, UP2 ;  /* 0x000000ff0d00728c */ /* 0x000fc8000cf62720 */
[----:B------:R-:W-:-:S06]  /*04f0*/  UP2UR UR4, UPR, URZ, 0x8 ;  /* 0x00000008ff047883 */ /* 0x000fcc0008000000 */
[----:B------:R-:W-:Y:S01]  /*0500*/  MOV R88, UR4 ;  /* 0x0000000400587c02 */ /* 0x000fe20008000f00 */
[----:B------:R-:W-:Y:S06]  /*0510*/  BRA.U !UP3, `(.L_x_8) ;  /* 0x000000010b207547 */ /* 0x000fec000b800000 */
[----:B------:R-:W-:Y:S01]  /*0520*/  UISETP.NE.U32.AND UP2, UPT, UR12, URZ, UPT ;  /* 0x000000ff0c00728c */ /* 0x000fe2000bf45070 */
[----:B-----5:R-:W-:Y:S01]  /*0530*/  FSETP.NEU.AND P0, PT, R41, RZ, PT ;  /* 0x000000ff2900720b */ /* 0x020fe20003f0d000 */
[----:B------:R-:W-:Y:S02]  /*0540*/  USEL UR4, URZ, 0xffffffff, UP1 ;  /* 0xffffffffff047887 */ /* 0x000fe40008800000 */
[----:B------:R-:W-:-:S10]  /*0550*/  UISETP.NE.AND.EX UP2, UPT, UR13, URZ, UPT, UP2 ;  /* 0x000000ff0d00728c */ /* 0x000fd4000bf45320 */
[----:B------:R-:W-:Y:S01]  /*0560*/  VOTEU.ANY UP0, P0 ;  /* 0x0000000000ff7886 */ /* 0x000fe20000000100 */
[----:B------:R-:W-:-:S04]  /*0570*/  @!UP2 USEL UR4, URZ, 0xffffffff, UP0 ;  /* 0xffffffffff04a887 */ /* 0x000fc80008000000 */
[----:B------:R-:W-:-:S04]  /*0580*/  ULOP3.LUT UR4, UR4, 0x1, URZ, 0xc0, !UPT ;  /* 0x0000000104047892 */ /* 0x000fc8000f8ec0ff */
[----:B------:R-:W-:-:S11]  /*0590*/  UISETP.NE.U32.AND UP4, UPT, UR4, 0x1, UPT ;  /* 0x000000010400788c */ /* 0x000fd6000bf85070 */
.L_x_8:
[----:B------:R-:W3:Y:S01]  /*05a0*/  SHFL.IDX PT, R0, R85, RZ, 0x1f ;  /* 0x00001fff55007589 */ /* 0x000ee200000e0000 */
[----:B------:R-:W-:Y:S01]  /*05b0*/  R2UR UR4, R4 ;  /* 0x00000000040472ca */ /* 0x000fe200000e0000 */
[----:B------:R-:W-:-:S04]  /*05c0*/  UISETP.NE.AND UP0, UPT, UR18, 0x2, UPT ;  /* 0x000000021200788c */ /* 0x000fc8000bf05270 */
[----:B------:R-:W-:-:S08]  /*05d0*/  USEL UR47, URZ, 0x1, UP0 ;  /* 0x00000001ff2f7887 */ /* 0x000fd00008000000 */
[----:B------:R-:W-:-:S06]  /*05e0*/  UISETP.EQ.AND UP2, UPT, UR4, URZ, !UP0 ;  /* 0x000000ff0400728c */ /* 0x000fcc000c742270 */
[----:B------:R-:W-:Y:S02]  /*05f0*/  PLOP3.LUT P4, PT, P1, PT, UP2, 0x80, 0x8 ;  /* 0x000000000008781c */ /* 0x000fe40000f8f028 */
[----:B---3--:R-:W-:-:S13]  /*0600*/  ISETP.NE.AND P0, PT, R0, RZ, PT ;  /* 0x000000ff0000720c */ /* 0x008fda0003f05270 */
[----:B------:R-:W-:Y:S05]  /*0610*/  @P0 BRA `(.L_x_9) ;  /* 0x0000000000740947 */ /* 0x000fea0003800000 */
[----:B------:R-:W-:Y:S01]  /*0620*/  UMOV UR4, 0x400 ;  /* 0x0000040000047882 */ /* 0x000fe20000000000 */
[----:B------:R-:W-:Y:S01]  /*0630*/  UMOV UR8, 0x1 ;  /* 0x0000000100087882 */ /* 0x000fe20000000000 */
[----:B------:R-:W-:Y:S01]  /*0640*/  UMOV UR6, 0x2 ;  /* 0x0000000200067882 */ /* 0x000fe20000000000 */
[----:B------:R-:W-:Y:S02]  /*0650*/  ULEA UR4, UR55, UR4, 0x18 ;  /* 0x0000000437047291 */ /* 0x000fe4000f8ec0ff */
[----:B------:R-:W-:-:S04]  /*0660*/  UIADD3 UR8, UPT, UPT, -UR8, 0x100000, URZ ;  /* 0x0010000008087890 */ /* 0x000fc8000fffe1ff */
[----:B------:R-:W-:Y:S02]  /*0670*/  USHF.L.U32 UR9, UR8, 0xb, URZ ;  /* 0x0000000b08097899 */ /* 0x000fe400080006ff */
[----:B------:R-:W-:Y:S02]  /*0680*/  USHF.L.U32 UR8, UR8, 0x1, URZ ;  /* 0x0000000108087899 */ /* 0x000fe400080006ff */
[----:B------:R-:W-:-:S04]  /*0690*/  UIADD3 UR6, UPT, UPT, -UR6, 0x100000, URZ ;  /* 0x0010000006067890 */ /* 0x000fc8000fffe1ff */
[----:B------:R-:W-:Y:S02]  /*06a0*/  USHF.L.U32 UR7, UR6, 0xb, URZ ;  /* 0x0000000b06077899 */ /* 0x000fe400080006ff */
[----:B------:R-:W-:Y:S01]  /*06b0*/  USHF.L.U32 UR6, UR6, 0x1, URZ ;  /* 0x0000000106067899 */ /* 0x000fe200080006ff */
[----:B------:R-:W-:Y:S01]  /*06c0*/  ELECT P0, URZ, PT ;  /* 0x0000000000ff782f */ /* 0x000fe20003800000 */
[----:B------:R-:W3:Y:S02]  /*06d0*/  FENCE.VIEW.ASYNC.S ;  /* 0x00000000000073c6 */ /* 0x000ee40000000000 */
[----:B---3--:R3:W4:Y:S08]  /*06e0*/  SYNCS.EXCH.64 URZ, [UR4], UR8 ;  /* 0x0000000804ff75b2 */ /* 0x0087300008000100 */
[----:B------:R3:W1:Y:S01]  /*06f0*/  SYNCS.EXCH.64 URZ, [UR4+0x40], UR6 ;  /* 0x0000400604ff75b2 */ /* 0x0006620008000100 */
        /* <DEDUP_REMOVED lines=13> */
[----:B------:R3:W1:Y:S02]  /*07d0*/  SYNCS.EXCH.64 URZ, [UR4+0x78], UR6 ;  /* 0x0000780604ff75b2 */ /* 0x0006640008000100 */
[----:B---3--:R-:W-:Y:S01]  /*07e0*/  NOP ;  /* 0x0000000000007918 */ /* 0x008fe20000000000 */
.L_x_9:
[----:B------:R-:W3:Y:S01]  /*07f0*/  SHFL.IDX PT, R0, R85, RZ, 0x1f ;  /* 0x00001fff55007589 */ /* 0x000ee200000e0000 */
[----:B------:R-:W-:Y:S01]  /*0800*/  NOP ;  /* 0x0000000000007918 */ /* 0x000fe20000000000 */
[----:B---3--:R-:W-:-:S13]  /*0810*/  ISETP.NE.AND P0, PT, R0, 0x1, PT ;  /* 0x000000010000780c */ /* 0x008fda0003f05270 */
        /* <DEDUP_REMOVED lines=13> */
[----:B---3--:R3:W1:Y:S08]  /*08f0*/  SYNCS.EXCH.64 URZ, [UR4+0x80], UR8 ;  /* 0x0000800804ff75b2 */ /* 0x0086700008000100 */
[----:B------:R3:W1:Y:S01]  /*0900*/  SYNCS.EXCH.64 URZ, [UR4+0x98], UR6 ;  /* 0x0000980604ff75b2 */ /* 0x0006620008000100 */
[----:B------:R3:W1:Y:S01]  /*0910*/  SYNCS.EXCH.64 URZ, [UR4+0x88], UR8 ;  /* 0x0000880804ff75b2 */ /* 0x0006620008000100 */
[----:B------:R3:W1:Y:S01]  /*0920*/  SYNCS.EXCH.64 URZ, [UR4+0xa0], UR6 ;  /* 0x0000a00604ff75b2 */ /* 0x0006620008000100 */
[----:B------:R3:W1:Y:S01]  /*0930*/  SYNCS.EXCH.64 URZ, [UR4+0x90], UR8 ;  /* 0x0000900804ff75b2 */ /* 0x0006620008000100 */
[----:B------:R3:W1:Y:S01]  /*0940*/  SYNCS.EXCH.64 URZ, [UR4+0xa8], UR6 ;  /* 0x0000a80604ff75b2 */ /* 0x0006620008000100 */
[----:B------:R-:W-:Y:S01]  /*0950*/  NOP ;  /* 0x0000000000007918 */ /* 0x000fe20000000000 */
.L_x_10:
[----:B------:R-:W2:Y:S01]  /*0960*/  SHFL.IDX PT, R0, R85, RZ, 0x1f ;  /* 0x00001fff55007589 */ /* 0x000ea200000e0000 */
[----:B------:R-:W-:Y:S01]  /*0970*/  NOP ;  /* 0x0000000000007918 */ /* 0x000fe20000000000 */
[----:B--2---:R-:W-:-:S13]  /*0980*/  ISETP.NE.AND P0, PT, R0, 0x3, PT ;  /* 0x000000030000780c */ /* 0x004fda0003f05270 */
[----:B------:R-:W-:Y:S05]  /*0990*/  @P0 BRA `(.L_x_11) ;  /* 0x00000000002c0947 */ /* 0x000fea0003800000 */
[----:B---3--:R-:W-:Y:S01]  /*09a0*/  UMOV UR6, 0x400 ;  /* 0x0000040000067882 */ /* 0x008fe20000000000 */
[----:B------:R-:W-:Y:S01]  /*09b0*/  UMOV UR4, 0x20 ;  /* 0x0000002000047882 */ /* 0x000fe20000000000 */
[----:B------:R-:W-:Y:S02]  /*09c0*/  ULEA UR6, UR55, UR6, 0x18 ;  /* 0x0000000637067291 */ /* 0x000fe4000f8ec0ff */
[----:B------:R-:W-:-:S04]  /*09d0*/  UIADD3 UR4, UPT, UPT, -UR4, 0x100000, URZ ;  /* 0x0010000004047890 */ /* 0x000fc8000fffe1ff */
[----:B------:R-:W-:Y:S02]  /*09e0*/  USHF.L.U32 UR5, UR4, 0xb, URZ ;  /* 0x0000000b04057899 */ /* 0x000fe400080006ff */
[----:B------:R-:W-:Y:S01]  /*09f0*/  USHF.L.U32 UR4, UR4, 0x1, URZ ;  /* 0x0000000104047899 */ /* 0x000fe200080006ff */
[----:B------:R-:W-:Y:S01]  /*0a00*/  ELECT P0, URZ, PT ;  /* 0x0000000000ff782f */ /* 0x000fe20003800000 */
[----:B------:R-:W2:Y:S10]  /*0a10*/  FENCE.VIEW.ASYNC.S ;  /* 0x00000000000073c6 */ /* 0x000eb40000000000 */
[----:B--2---:R2:W3:Y:S01]  /*0a20*/  SYNCS.EXCH.64 URZ, [UR6+0xb0], UR4 ;  /* 0x0000b00406ff75b2 */ /* 0x0044e20008000100 */
[----:B------:R2:W1:Y:S01]  /*0a30*/  SYNCS.EXCH.64 URZ, [UR6+0xb8], UR4 ;  /* 0x0000b80406ff75b2 */ /* 0x0004620008000100 */
[----:B------:R-:W-:Y:S01]  /*0a40*/  NOP ;  /* 0x0000000000007918 */ /* 0x000fe20000000000 */
.L_x_11:
[----:B------:R-:W4:Y:S01]  /*0a50*/  SHFL.IDX PT, R0, R85, RZ, 0x1f ;  /* 0x00001fff55007589 */ /* 0x000f2200000e0000 */
[----:B------:R-:W-:Y:S01]  /*0a60*/  NOP ;  /* 0x0000000000007918 */ /* 0x000fe20000000000 */
[----:B----4-:R-:W-:-:S13]  /*0a70*/  ISETP.NE.AND P0, PT, R0, 0x4, PT ;  /* 0x000000040000780c */ /* 0x010fda0003f05270 */
[----:B------:R-:W-:Y:S05]  /*0a80*/  @P0 BRA `(.L_x_12) ;  /* 0x0000000000480947 */ /* 0x000fea0003800000 */
[----:B--23--:R-:W-:Y:S01]  /*0a90*/  UMOV UR4, 0x3a0 ;  /* 0x000003a000047882 */ /* 0x00cfe20000000000 */
[----:B------:R-:W-:Y:S01]  /*0aa0*/  UMOV UR6, 0x400 ;  /* 0x0000040000067882 */ /* 0x000fe20000000000 */
[----:B------:R-:W-:Y:S01]  /*0ab0*/  USEL UR4, UR4, 0x320, UP4 ;  /* 0x0000032004047887 */ /* 0x000fe2000a000000 */
        /* <DEDUP_REMOVED lines=9> */
[----:B------:R-:W2:Y:S02]  /*0b50*/  FENCE.VIEW.ASYNC.S ;  /* 0x00000000000073c6 */ /* 0x000ea40000000000 */
[----:B--2---:R4:W2:Y:S08]  /*0b60*/  SYNCS.EXCH.64 URZ, [UR6+0xc0], UR8 ;  /* 0x0000c00806ff75b2 */ /* 0x0048b00008000100 */
[----:B------:R4:W3:Y:S01]  /*0b70*/  SYNCS.EXCH.64 URZ, [UR6+0xd0], UR4 ;  /* 0x0000d00406ff75b2 */ /* 0x0008e20008000100 */
[----:B------:R4:W1:Y:S01]  /*0b80*/  SYNCS.EXCH.64 URZ, [UR6+0xc8], UR8 ;  /* 0x0000c80806ff75b2 */ /* 0x0008620008000100 */
[----:B------:R4:W1:Y:S02]  /*0b90*/  SYNCS.EXCH.64 URZ, [UR6+0xd8], UR4 ;  /* 0x0000d80406ff75b2 */ /* 0x0008640008000100 */
[----:B----4-:R-:W-:Y:S01]  /*0ba0*/  NOP ;  /* 0x0000000000007918 */ /* 0x010fe20000000000 */
.L_x_12:
[----:B------:R-:W4:Y:S01]  /*0bb0*/  SHFL.IDX PT, R0, R85, RZ, 0x1f ;  /* 0x00001fff55007589 */ /* 0x000f2200000e0000 */
[----:B------:R-:W-:Y:S01]  /*0bc0*/  NOP ;  /* 0x0000000000007918 */ /* 0x000fe20000000000 */
[----:B----4-:R-:W-:-:S13]  /*0bd0*/  ISETP.NE.AND P0, PT, R0, 0x5, PT ;  /* 0x000000050000780c */ /* 0x010fda0003f05270 */
[----:B------:R-:W-:Y:S05]  /*0be0*/  @P0 BRA `(.L_x_13) ;  /* 0x0000000000440947 */ /* 0x000fea0003800000 */
[----:B--23--:R-:W-:Y:S01]  /*0bf0*/  UMOV UR4, 0x400 ;  /* 0x0000040000047882 */ /* 0x00cfe20000000000 */
        /* <DEDUP_REMOVED lines=16> */
.L_x_13:
[----:B------:R-:W4:Y:S01]  /*0d00*/  SHFL.IDX PT, R0, R85, RZ, 0x1f ;  /* 0x00001fff55007589 */ /* 0x000f2200000e0000 */
[----:B------:R-:W-:Y:S01]  /*0d10*/  ISETP.NE.OR P1, PT, RZ, UR18, !P1 ;  /* 0x00000012ff007c0c */ /* 0x000fe2000cf25670 */
[----:B------:R-:W-:Y:S01]  /*0d20*/  NOP ;  /* 0x0000000000007918 */ /* 0x000fe20000000000 */
[----:B----4-:R-:W-:-:S13]  /*0d30*/  ISETP.NE.AND P0, PT, R0, 0x3, PT ;  /* 0x000000030000780c */ /* 0x010fda0003f05270 */
[----:B------:R-:W-:Y:S05]  /*0d40*/  @P0 BRA `(.L_x_14) ;  /* 0x0000000000340947 */ /* 0x000fea0003800000 */
[----:B--23--:R-:W-:Y:S01]  /*0d50*/  UMOV UR4, 0x400 ;  /* 0x0000040000047882 */ /* 0x00cfe20000000000 */
[----:B------:R-:W-:Y:S01]  /*0d60*/  UMOV UR6, 0x20 ;  /* 0x0000002000067882 */ /* 0x000fe20000000000 */
[----:B------:R-:W-:Y:S02]  /*0d70*/  ULEA UR4, UR55, UR4, 0x18 ;  /* 0x0000000437047291 */ /* 0x000fe4000f8ec0ff */
[----:B------:R-:W-:-:S04]  /*0d80*/  UIADD3 UR6, UPT, UPT, -UR6, 0x100000, URZ ;  /* 0x0010000006067890 */ /* 0x000fc8000fffe1ff */
[----:B------:R-:W-:Y:S02]  /*0d90*/  USHF.L.U32 UR7, UR6, 0xb, URZ ;  /* 0x0000000b06077899 */ /* 0x000fe400080006ff */
[----:B------:R-:W-:Y:S01]  /*0da0*/  USHF.L.U32 UR6, UR6, 0x1, URZ ;  /* 0x0000000106067899 */ /* 0x000fe200080006ff */
[----:B------:R-:W-:Y:S01]  /*0db0*/  ELECT P0, URZ, PT ;  /* 0x0000000000ff782f */ /* 0x000fe20003800000 */
[----:B------:R-:W2:Y:S10]  /*0dc0*/  FENCE.VIEW.ASYNC.S ;  /* 0x00000000000073c6 */ /* 0x000eb40000000000 */
[----:B--2---:R4:W2:Y:S01]  /*0dd0*/  SYNCS.EXCH.64 URZ, [UR4+0x100], UR6 ;  /* 0x0001000604ff75b2 */ /* 0x0048a20008000100 */
[----:B------:R4:W3:Y:S01]  /*0de0*/  SYNCS.EXCH.64 URZ, [UR4+0x110], UR6 ;  /* 0x0001100604ff75b2 */ /* 0x0008e20008000100 */
[----:B------:R4:W1:Y:S01]  /*0df0*/  SYNCS.EXCH.64 URZ, [UR4+0x108], UR6 ;  /* 0x0001080604ff75b2 */ /* 0x0008620008000100 */
[----:B------:R4:W1:Y:S02]  /*0e00*/  SYNCS.EXCH.64 URZ, [UR4+0x118], UR6 ;  /* 0x0001180604ff75b2 */ /* 0x0008640008000100 */
[----:B----4-:R-:W-:Y:S01]  /*0e10*/  NOP ;  /* 0x0000000000007918 */ /* 0x010fe20000000000 */
.L_x_14:
[----:B------:R-:W-:Y:S01]  /*0e20*/  VOTEU.ALL UP0, P1 ;  /* 0x0000000000ff7886 */ /* 0x000fe20000800000 */
[----:B--23--:R-:W-:Y:S01]  /*0e30*/  UMOV UR4, 0x20 ;  /* 0x0000002000047882 */ /* 0x00cfe20000000000 */
[----:B------:R-:W2:Y:S01]  /*0e40*/  LDCU UR7, c[0x0][0x36c] ;  /* 0x00006d80ff0777ac */ /* 0x000ea20008000800 */
[----:B------:R-:W-:Y:S01]  /*0e50*/  NOP ;  /* 0x0000000000007918 */ /* 0x000fe20000000000 */
[----:B------:R-:W-:Y:S01]  /*0e60*/  LOP3.LUT R5, R92, 0x1f, RZ, 0xc0, !PT ;  /* 0x0000001f5c057812 */ /* 0x000fe200078ec0ff */
[----:B------:R-:W-:Y:S01]  /*0e70*/  @!UP0 UMOV UR6, 0x400 ;  /* 0x0000040000068882 */ /* 0x000fe20000000000 */
[----:B------:R-:W-:-:S04]  /*0e80*/  @!UP0 UIADD3 UR4, UPT, UPT, -UR4, 0x100000, URZ ;  /* 0x0010000004048890 */ /* 0x000fc8000fffe1ff */
[----:B------:R-:W-:Y:S02]  /*0e90*/  @!UP0 USHF.L.U32 UR5, UR4, 0xb, URZ ;  /* 0x0000000b04058899 */ /* 0x000fe400080006ff */
[----:B------:R-:W-:Y:S02]  /*0ea0*/  @!UP0 USHF.L.U32 UR4, UR4, 0x1, URZ ;  /* 0x0000000104048899 */ /* 0x000fe400080006ff */
[----:B------:R-:W-:Y:S01]  /*0eb0*/  @!UP0 ULEA UR6, UR55, UR6, 0x18 ;  /* 0x0000000637068291 */ /* 0x000fe2000f8ec0ff */
[----:B------:R-:W-:Y:S01]  /*0ec0*/  VOTEU.ALL UP0, P1 ;  /* 0x0000000000ff7886 */ /* 0x000fe20000800000 */
[----:B------:R-:W-:Y:S02]  /*0ed0*/  UISETP.NE.AND UP5, UPT, UR18, URZ, UPT ;  /* 0x000000ff1200728c */ /* 0x000fe4000bfa5270 */
[----:B--2---:R-:W-:Y:S01]  /*0ee0*/  UISETP.EQ.U32.AND UP6, UPT, UR7, 0x1, UPT ;  /* 0x000000010700788c */ /* 0x004fe2000bfc2070 */
[----:B------:R-:W2:Y:S07]  /*0ef0*/  FENCE.VIEW.ASYNC.S ;  /* 0x00000000000073c6 */ /* 0x000eae0000000000 */
[----:B--2---:R2:W3:Y:S01]  /*0f00*/  @!UP0 SYNCS.EXCH.64 URZ, [UR6+0x120], UR4 ;  /* 0x0001200406ff85b2 */ /* 0x0044e20008000100 */
[----:B------:R-:W-:Y:S05]  /*0f10*/  BRA.U !UP6, `(.L_x_15) ;  /* 0x000000010e087547 */ /* 0x000fea000b800000 */
[----:B-1-3--:R-:W-:Y:S01]  /*0f20*/  UCGABAR_ARV ;  /* 0x00000000000079c7 */ /* 0x00afe20008000000 */
[----:B------:R-:W-:Y:S05]  /*0f30*/  BRA `(.L_x_16) ;  /* 0x0000000000047947 */ /* 0x000fea0003800000 */
.L_x_15:
[----:B-1-3--:R-:W-:Y:S01]  /*0f40*/  NOP ;  /* 0x0000000000007918 */ /* 0x00afe20000000000 */
.L_x_16:
[----:B------:R-:W1:Y:S01]  /*0f50*/  S2UR UR63, SR_CTAID.X ;  /* 0x00000000003f79c3 */ /* 0x000e620000002500 */
[----:B------:R-:W-:-:S05]  /*0f60*/  CS2R.32 R87, SR_CgaSize ;  /* 0x0000000000577805 */ /* 0x000fca0000008a00 */
[----:B------:R-:W-:-:S05]  /*0f70*/  IMAD R87, R87, -0xa0, RZ ;  /* 0xffffff6057577824 */ /* 0x000fca00078e02ff */
[----:B--2---:R-:W-:-:S14]  /*0f80*/  R2UR UR5, R87 ;  /* 0x00000000570572ca */ /* 0x004fdc00000e0000 */
[----:B------:R-:W2:Y:S01]  /*0f90*/  LDCU UR5, c[0x0][UR5+0x2b0] ;  /* 0x00005600050577ac */ /* 0x000ea20008000800 */
[----:B------:R-:W-:Y:S02]  /*0fa0*/  R2UR UR9, R4 ;  /* 0x00000000040972ca */ /* 0x000fe400000e0000 */
[----:B------:R-:W-:-:S05]  /*0fb0*/  CS2R.32 R87, SR_CgaSize ;  /* 0x0000000000577805 */ /* 0x000fca0000008a00 */
[----:B------:R-:W-:-:S05]  /*0fc0*/  IMAD R87, R87, -0xa0, RZ ;  /* 0xffffff6057577824 */ /* 0x000fca00078e02ff */
[----:B------:R-:W-:-:S14]  /*0fd0*/  R2UR UR4, R87 ;  /* 0x00000000570472ca */ /* 0x000fdc00000e0000 */
[----:B------:R-:W3:Y:S01]  /*0fe0*/  LDCU UR4, c[0x0][UR4+0x2b4] ;  /* 0x00005680040477ac */ /* 0x000ee20008000800 */
[----:B------:R-:W4:Y:S01]  /*0ff0*/  S2UR UR26, SR_CTAID.Y ;  /* 0x00000000001a79c3 */ /* 0x000f220000002600 */
[----:B------:R-:W-:-:S05]  /*1000*/  CS2R.32 R87, SR_CgaSize ;  /* 0x0000000000577805 */ /* 0x000fca0000008a00 */
[----:B------:R-:W-:-:S05]  /*1010*/  IMAD R87, R87, -0xa0, RZ ;  /* 0xffffff6057577824 */ /* 0x000fca00078e02ff */
[----:B------:R-:W-:-:S14]  /*1020*/  R2UR UR7, R87 ;  /* 0x00000000570772ca */ /* 0x000fdc00000e0000 */
[----:B------:R-:W3:Y:S01]  /*1030*/  LDCU UR7, c[0x0][UR7+0x2a0] ;  /* 0x00005400070777ac */ /* 0x000ee20008000800 */
[----:B------:R-:W-:-:S05]  /*1040*/  CS2R.32 R87, SR_CgaSize ;  /* 0x0000000000577805 */ /* 0x000fca0000008a00 */
[----:B------:R-:W-:-:S05]  /*1050*/  IMAD R87, R87, -0xa0, RZ ;  /* 0xffffff6057577824 */ /* 0x000fca00078e02ff */
[----:B------:R-:W-:-:S14]  /*1060*/  R2UR UR8, R87 ;  /* 0x00000000570872ca */ /* 0x000fdc00000e0000 */
[----:B------:R-:W3:Y:S01]  /*1070*/  LDCU UR8, c[0x0][UR8+0x2a4] ;  /* 0x00005480080877ac */ /* 0x000ee20008000800 */
[----:B------:R-:W-:Y:S02]  /*1080*/  UISETP.GT.U32.AND UP0, UPT, UR9, 0xffff, UPT ;  /* 0x0000ffff0900788c */ /* 0x000fe4000bf04070 */
[----:B------:R-:W-:Y:S01]  /*1090*/  USHF.R.U32.HI UR61, URZ, 0x1, UR55 ;  /* 0x00000001ff3d7899 */ /* 0x000fe20008011637 */
[----:B------:R-:W3:Y:S01]  /*10a0*/  LDCU UR19, c[0x0][0xf24] ;  /* 0x0001e480ff1377ac */ /* 0x000ee20008000800 */
[----:B-1----:R-:W-:Y:S01]  /*10b0*/  I2FP.F32.U32 R2, UR63 ;  /* 0x0000003f00027c45 */ /* 0x002fe20008201000 */
[----:B------:R-:W1:Y:S04]  /*10c0*/  LDCU UR42, c[0x0][0xf24] ;  /* 0x0001e480ff2a77ac */ /* 0x000e680008000800 */
[----:B--2---:R-:W-:Y:S01]  /*10d0*/  FMUL R2, R2, UR5 ;  /* 0x0000000502027c20 */ /* 0x004fe20008400000 */
[----:B------:R-:W2:Y:S01]  /*10e0*/  LDCU UR22, c[0x0][0xf30] ;  /* 0x0001e600ff1677ac */ /* 0x000ea20008000800 */
[----:B----4-:R-:W-:Y:S01]  /*10f0*/  I2FP.F32.U32 R0, UR26 ;  /* 0x0000001a00007c45 */ /* 0x010fe20008201000 */
[----:B------:R-:W-:-:S03]  /*1100*/  USHF.L.U32 UR43, UR55, 0xa, URZ ;  /* 0x0000000a372b7899 */ /* 0x000fc600080006ff */
[----:B------:R-:W4:Y:S01]  /*1110*/  F2I.U32.TRUNC.NTZ R2, R2 ;  /* 0x0000000200027305 */ /* 0x000f22000020f000 */
[----:B------:R-:W-:Y:S01]  /*1120*/  USHF.L.U32 UR46, UR55, 0x9, URZ ;  /* 0x00000009372e7899 */ /* 0x000fe200080006ff */
[----:B---3--:R-:W-:Y:S01]  /*1130*/  FMUL R0, R0, UR4 ;  /* 0x0000000400007c20 */ /* 0x008fe20008400000 */
[----:B------:R-:W-:Y:S01]  /*1140*/  USEL UR37, UR9, 0xffff, !UP0 ;  /* 0x0000ffff09257887 */ /* 0x000fe2000c000000 */
[----:B------:R-:W-:-:S04]  /*1150*/  UMOV UR27, UR63 ;  /* 0x0000003f001b7c82 */ /* 0x000fc80008000000 */
[----:B------:R-:W3:Y:S01]  /*1160*/  F2I.U32.TRUNC.NTZ R0, R0 ;  /* 0x0000000000007305 */ /* 0x000ee2000020f000 */
[----:B----4-:R-:W-:Y:S02]  /*1170*/  R2UR UR4, R2 ;  /* 0x00000000020472ca */ /* 0x010fe400000e0000 */
[----:B------:R-:W-:Y:S02]  /*1180*/  PRMT R2, RZ, 0x7610, R2 ;  /* 0x00007610ff027816 */ /* 0x000fe40000000002 */
[----:B---3--:R-:W-:Y:S02]  /*1190*/  R2UR UR6, R0 ;  /* 0x00000000000672ca */ /* 0x008fe400000e0000 */
[----:B------:R-:W-:-:S07]  /*11a0*/  PRMT R0, RZ, 0x7610, R0 ;  /* 0x00007610ff007816 */ /* 0x000fce0000000000 */
[----:B------:R-:W-:-:S04]  /*11b0*/  UIADD3 UR5, UPT, UPT, -UR4, URZ, URZ ;  /* 0x000000ff04057290 */ /* 0x000fc8000fffe1ff */
[----:B------:R-:W-:Y:S02]  /*11c0*/  UIMAD UR5, UR7, UR5, UR63 ;  /* 0x00000005070572a4 */ /* 0x000fe4000f8e023f */
[----:B------:R-:W-:-:S04]  /*11d0*/  UIADD3 UR4, UPT, UPT, -UR6, URZ, URZ ;  /* 0x000000ff06047290 */ /* 0x000fc8000fffe1ff */
[----:B------:R-:W-:Y:S01]  /*11e0*/  IMAD.U32 R87, RZ, RZ, UR5 ;  /* 0x00000005ff577e24 */ /* 0x000fe2000f8e00ff */
[----:B------:R-:W-:-:S06]  /*11f0*/  UIMAD UR4, UR8, UR4, UR26 ;  /* 0x00000004080472a4 */ /* 0x000fcc000f8e021a */
[----:B------:R-:W-:Y:S01]  /*1200*/  IMAD.U32 R86, RZ, RZ, UR4 ;  /* 0x00000004ff567e24 */ /* 0x000fe2000f8e00ff */
[----:B-12---:R-:W-:Y:S06]  /*1210*/  BRA.U UP5, `(.L_x_17) ;  /* 0x0000000105447547 */ /* 0x006fec000b800000 */
[----:B------:R-:W-:Y:S02]  /*1220*/  R2UR UR4, R86 ;  /* 0x00000000560472ca */ /* 0x000fe400000e0000 */
[----:B------:R-:W-:-:S11]  /*1230*/  R2UR UR7, R87 ;  /* 0x00000000570772ca */ /* 0x000fd600000e0000 */
[----:B------:R-:W-:Y:S02]  /*1240*/  UISETP.NE.AND UP0, UPT, UR4, URZ, UPT ;  /* 0x000000ff0400728c */ /* 0x000fe4000bf05270 */
[----:B------:R-:W-:Y:S02]  /*1250*/  ULOP3.LUT UR4, UR7, 0x2, URZ, 0x3c, !UPT ;  /* 0x0000000207047892 */ /* 0x000fe4000f8e3cff */
[----:B------:R-:W-:Y:S02]  /*1260*/  UISETP.GT.U32.AND UP2, UPT, UR7, 0x1, UP0 ;  /* 0x000000010700788c */ /* 0x000fe40008744070 */
[----:B------:R-:W-:Y:S02]  /*1270*/  UISETP.GT.U32.AND UP0, UPT, UR4, 0x1, UP0 ;  /* 0x000000010400788c */ /* 0x000fe40008704070 */
[----:B------:R-:W-:Y:S02]  /*1280*/  USEL UR5, URZ, 0x2, UP2 ;  /* 0x00000002ff057887 */ /* 0x000fe40009000000 */
[----:B------:R-:W-:-:S02]  /*1290*/  USEL UR6, URZ, 0x1, UP2 ;  /* 0x00000001ff067887 */ /* 0x000fc40009000000 */
[----:B------:R-:W-:Y:S02]  /*12a0*/  USEL UR4, URZ, 0x4, UP0 ;  /* 0x00000004ff047887 */ /* 0x000fe40008000000 */
[----:B------:R-:W-:Y:S02]  /*12b0*/  ULOP3.LUT UR7, UR7, 0xfffffffe, URZ, 0xc0, !UPT ;  /* 0xfffffffe07077892 */ /* 0x000fe4000f8ec0ff */
[----:B------:R-:W-:Y:S02]  /*12c0*/  USEL UR8, URZ, 0x8, UP0 ;  /* 0x00000008ff087887 */ /* 0x000fe40008000000 */
[----:B------:R-:W-:-:S03]  /*12d0*/  UIADD3 UR4, UPT, UPT, UR4, UR5, UR6 ;  /* 0x0000000504047290 */ /* 0x000fc6000fffe006 */
[----:B------:R-:W-:Y:S01]  /*12e0*/  UMOV UR5, 0x3 ;  /* 0x0000000300057882 */ /* 0x000fe20000000000 */
[----:B------:R-:W-:Y:S02]  /*12f0*/  UIADD3 UR4, UPT, UPT, UR4, UR8, URZ ;  /* 0x0000000804047290 */ /* 0x000fe4000fffe0ff */
[----:B------:R-:W-:-:S04]  /*1300*/  USHF.L.U32 UR5, UR5, UR7, URZ ;  /* 0x0000000705057299 */ /* 0x000fc800080006ff */
[----:B------:R-:W-:Y:S02]  /*1310*/  IMAD.U32 R2, RZ, RZ, UR4 ;  /* 0x00000004ff027e24 */ /* 0x000fe4000f8e00ff */
[----:B------:R-:W-:-:S07]  /*1320*/  IMAD.U32 R0, RZ, RZ, UR5 ;  /* 0x00000005ff007e24 */ /* 0x000fce000f8e00ff */
.L_x_17:
[----:B------:R-:W1:Y:S01]  /*1330*/  S2UR UR36, SR_CTAID.Z ;  /* 0x00000000002479c3 */ /* 0x000e620000002700 */
[----:B------:R-:W-:Y:S01]  /*1340*/  UISETP.GE.AND UP0, UPT, UR19, 0x1, UPT ;  /* 0x000000011300788c */ /* 0x000fe2000bf06270 */
[----:B------:R-:W-:-:S08]  /*1350*/  UMOV UR23, 0x5 ;  /* 0x0000000500177882 */ /* 0x000fd00000000000 */
[----:B------:R-:W-:Y:S05]  /*1360*/  BRA.U !UP0, `(.L_x_18) ;  /* 0x0000000108d07547 */ /* 0x000fea000b800000 */
[----:B------:R-:W2:Y:S01]  /*1370*/  LDCU.128 UR12, c[0x0][0xf10] ;  /* 0x0001e200ff0c77ac */ /* 0x000ea20008000c00 */
[----:B------:R-:W3:Y:S01]  /*1380*/  LDCU UR6, c[0x0][0x370] ;  /* 0x00006e00ff0677ac */ /* 0x000ee20008000800 */
[----:B------:R-:W4:Y:S01]  /*1390*/  LDCU UR7, c[0x0][0x374] ;  /* 0x00006e80ff0777ac */ /* 0x000f220008000800 */
[----:B------:R-:W1:Y:S01]  /*13a0*/  LDCU UR20, c[0x0][0xf0c] ;  /* 0x0001e180ff1477ac */ /* 0x000e620008000800 */
[----:B------:R-:W1:Y:S01]  /*13b0*/  LDCU UR21, c[0x0][0xf20] ;  /* 0x0001e400ff1577ac */ /* 0x000e620008000800 */
[----:B------:R-:W1:Y:S01]  /*13c0*/  LDCU.64 UR8, c[0x0][0xf28] ;  /* 0x0001e500ff0877ac */ /* 0x000e620008000a00 */
[----:B--2---:R-:W-:Y:S02]  /*13d0*/  UISETP.NE.AND UP3, UPT, UR14, 0x1, UPT ;  /* 0x000000010e00788c */ /* 0x004fe4000bf65270 */
[----:B----4-:R-:W-:Y:S02]  /*13e0*/  UIMAD.WIDE.U32 UR10, UR7, UR15, URZ ;  /* 0x0000000f070a72a5 */ /* 0x010fe4000f8e00ff */
[----:B---3--:R-:W-:-:S02]  /*13f0*/  UIMAD.WIDE.U32 UR16, UR6, UR12, URZ ;  /* 0x0000000c061072a5 */ /* 0x008fc4000f8e00ff */
[----:B-1----:R-:W-:Y:S02]  /*1400*/  UISETP.NE.AND UP0, UPT, UR20, 0x1, UPT ;  /* 0x000000011400788c */ /* 0x002fe4000bf05270 */
[----:B------:R-:W-:Y:S01]  /*1410*/  UIMAD.WIDE.U32 UR4, UR27, UR12, URZ ;  /* 0x0000000c1b0472a5 */ /* 0x000fe2000f8e00ff */
[----:B------:R-:W-:Y:S02]  /*1420*/  UMOV UR10, UR11 ;  /* 0x0000000b000a7c82 */ /* 0x000fe40008000000 */
[----:B------:R-:W-:Y:S01]  /*1430*/  UMOV UR16, UR17 ;  /* 0x0000001100107c82 */ /* 0x000fe20008000000 */
[----:B------:R-:W-:Y:S02]  /*1440*/  @UP3 USHF.R.U32.HI UR7, URZ, UR21, UR10 ;  /* 0x00000015ff073299 */ /* 0x000fe4000801160a */
[----:B------:R-:W-:Y:S02]  /*1450*/  UISETP.NE.AND UP2, UPT, UR19, 0x1, UPT ;  /* 0x000000011300788c */ /* 0x000fe4000bf45270 */
[----:B------:R-:W-:-:S02]  /*1460*/  USHF.R.U32.HI UR5, URZ, UR13, UR5 ;  /* 0x0000000dff057299 */ /* 0x000fc40008011605 */
[----:B------:R-:W-:Y:S02]  /*1470*/  @UP0 USHF.R.U32.HI UR6, URZ, UR13, UR16 ;  /* 0x0000000dff060299 */ /* 0x000fe40008011610 */
[----:B------:R-:W-:Y:S02]  /*1480*/  UIMAD.WIDE.U32 UR12, UR26, UR15, URZ ;  /* 0x0000000f1a0c72a5 */ /* 0x000fe4000f8e00ff */
[----:B------:R-:W-:Y:S02]  /*1490*/  UIMAD.WIDE.U32 UR10, UR7, UR8, URZ ;  /* 0x00000008070a72a5 */ /* 0x000fe4000f8e00ff */
[----:B------:R-:W-:Y:S02]  /*14a0*/  UIMAD.WIDE.U32 UR16, UR6, UR8, URZ ;  /* 0x00000008061072a5 */ /* 0x000fe4000f8e00ff */
[----:B------:R-:W-:Y:S01]  /*14b0*/  USEL UR5, UR27, UR5, !UP0 ;  /* 0x000000051b057287 */ /* 0x000fe2000c000000 */
[----:B------:R-:W-:Y:S02]  /*14c0*/  UMOV UR4, UR13 ;  /* 0x0000000d00047c82 */ /* 0x000fe40008000000 */
[----:B------:R-:W-:Y:S01]  /*14d0*/  UMOV UR10, UR11 ;  /* 0x0000000b000a7c82 */ /* 0x000fe20008000000 */
[----:B------:R-:W-:-:S02]  /*14e0*/  USHF.R.U32.HI UR4, URZ, UR21, UR4 ;  /* 0x00000015ff047299 */ /* 0x000fc40008011604 */
[----:B------:R-:W-:Y:S01]  /*14f0*/  @UP2 USHF.R.U32.HI UR7, URZ, UR9, UR10 ;  /* 0x00000009ff072299 */ /* 0x000fe2000801160a */
[----:B------:R-:W-:Y:S01]  /*1500*/  UMOV UR16, UR17 ;  /* 0x0000001100107c82 */ /* 0x000fe20008000000 */
[----:B------:R-:W-:Y:S02]  /*1510*/  USEL UR4, UR26, UR4, !UP3 ;  /* 0x000000041a047287 */ /* 0x000fe4000d800000 */
[----:B------:R-:W-:Y:S02]  /*1520*/  @UP2 USHF.R.U32.HI UR6, URZ, UR9, UR16 ;  /* 0x00000009ff062299 */ /* 0x000fe40008011610 */
[----:B------:R-:W-:Y:S02]  /*1530*/  UIMAD UR7, UR7, UR19, URZ ;  /* 0x00000013070772a4 */ /* 0x000fe4000f8e02ff */
[----:B------:R-:W-:Y:S02]  /*1540*/  UIMAD UR12, UR6, UR19, URZ ;  /* 0x00000013060c72a4 */ /* 0x000fe4000f8e02ff */
[----:B------:R-:W-:-:S02]  /*1550*/  UISETP.GE.AND UP0, UPT, UR4, UR7, UPT ;  /* 0x000000070400728c */ /* 0x000fc4000bf06270 */
[----:B------:R-:W-:Y:S02]  /*1560*/  UIMAD.WIDE.U32 UR10, UR4, UR8, URZ ;  /* 0x00000008040a72a5 */ /* 0x000fe4000f8e00ff */
[----:B------:R-:W-:Y:S02]  /*1570*/  UISETP.GE.OR UP0, UPT, UR5, UR12, UP0 ;  /* 0x0000000c0500728c */ /* 0x000fe40008706670 */
[----:B------:R-:W-:Y:S02]  /*1580*/  UIMAD.WIDE.U32 UR12, UR5, UR8, URZ ;  /* 0x00000008050c72a5 */ /* 0x000fe4000f8e00ff */
[----:B------:R-:W-:Y:S01]  /*1590*/  UIADD3 UR10, UPT, UPT, -UR4, URZ, URZ ;  /* 0x000000ff040a7290 */ /* 0x000fe2000fffe1ff */
[----:B------:R-:W-:Y:S01]  /*15a0*/  UMOV UR8, UR11 ;  /* 0x0000000b00087c82 */ /* 0x000fe20008000000 */
[----:B------:R-:W-:Y:S02]  /*15b0*/  UIADD3 UR11, UPT, UPT, -UR5, URZ, URZ ;  /* 0x000000ff050b7290 */ /* 0x000fe4000fffe1ff */
[----:B------:R-:W-:-:S03]  /*15c0*/  USHF.R.U32.HI UR8, URZ, UR9, UR8 ;  /* 0x00000009ff087299 */ /* 0x000fc60008011608 */
[----:B------:R-:W-:Y:S01]  /*15d0*/  @!UP0 UMOV UR7, UR13 ;  /* 0x0000000d00078c82 */ /* 0x000fe20008000000 */
[----:B------:R-:W-:Y:S02]  /*15e0*/  UIMAD UR26, UR14, UR10, UR26 ;  /* 0x0000000a0e1a72a4 */ /* 0x000fe4000f8e021a */
[----:B------:R-:W-:Y:S02]  /*15f0*/  USEL UR8, UR4, UR8, !UP2 ;  /* 0x0000000804087287 */ /* 0x000fe4000d000000 */
[----:B------:R-:W-:Y:S02]  /*1600*/  @!UP0 USHF.R.U32.HI UR7, URZ, UR9, UR7 ;  /* 0x00000009ff078299 */ /* 0x000fe40008011607 */
[----:B------:R-:W-:Y:S02]  /*1610*/  UIADD3 UR9, UPT, UPT, -UR8, URZ, URZ ;  /* 0x000000ff08097290 */ /* 0x000fe4000fffe1ff */
[----:B------:R-:W-:Y:S02]  /*1620*/  @!UP0 USEL UR7, UR5, UR7, !UP2 ;  /* 0x0000000705078287 */ /* 0x000fe4000d000000 */
[----:B------:R-:W-:-:S02]  /*1630*/  UIMAD UR9, UR19, UR9, UR4 ;  /* 0x00000009130972a4 */ /* 0x000fc4000f8e0204 */
[----:B------:R-:W-:Y:S02]  /*1640*/  @!UP0 UIADD3 UR8, UPT, UPT, UR8, -UR7, URZ ;  /* 0x8000000708088290 */ /* 0x000fe4000fffe0ff */
[----:B------:R-:W-:Y:S02]  /*1650*/  @!UP0 UIMAD UR6, UR9, UR6, UR7 ;  /* 0x00000006090682a4 */ /* 0x000fe4000f8e0207 */
[----:B------:R-:W-:Y:S02]  /*1660*/  @!UP0 UIMAD UR4, UR8, UR19, UR5 ;  /* 0x00000013080482a4 */ /* 0x000fe4000f8e0205 */
[----:B------:R-:W-:Y:S02]  /*1670*/  UIMAD UR27, UR20, UR11, UR27 ;  /* 0x0000000b141b72a4 */ /* 0x000fe4000f8e021b */
[----:B------:R-:W-:Y:S01]  /*1680*/  UIMAD UR26, UR4, UR14, UR26 ;  /* 0x0000000e041a72a4 */ /* 0x000fe2000f8e021a */
[----:B------:R-:W-:Y:S02]  /*1690*/  @!UP0 UMOV UR5, UR6 ;  /* 0x0000000600058c82 */ /* 0x000fe40008000000 */
[----:B------:R-:W-:-:S12]  /*16a0*/  UIMAD UR27, UR5, UR20, UR27 ;  /* 0x00000014051b72a4 */ /* 0x000fd8000f8e021b */
.L_x_18:
[----:B------:R-:W-:Y:S02]  /*16b0*/  UISETP.NE.AND UP2, UPT, UR22, 0x1, UPT ;  /* 0x000000011600788c */ /* 0x000fe4000bf45270 */
[----:B------:R-:W-:Y:S02]  /*16c0*/  ULOP3.LUT UR46, UR46, 0x600, URZ, 0xc0, !UPT ;  /* 0x000006002e2e7892 */ /* 0x000fe4000f8ec0ff */
[----:B------:R-:W-:Y:S02]  /*16d0*/  ULOP3.LUT UR37, UR37, 0xffff, URZ, 0xc0, !UPT ;  /* 0x0000ffff25257892 */ /* 0x000fe4000f8ec0ff */
[----:B------:R-:W-:Y:S02]  /*16e0*/  UISETP.NE.AND UP0, UPT, UR18, 0x2, UPT ;  /* 0x000000021200788c */ /* 0x000fe4000bf05270 */
[----:B------:R-:W-:Y:S02]  /*16f0*/  ULOP3.LUT UR65, UR63, 0x1, URZ, 0xc0, !UPT ;  /* 0x000000013f417892 */ /* 0x000fe4000f8ec0ff */
[----:B------:R-:W-:-:S02]  /*1700*/  ULOP3.LUT UR61, UR61, 0x1, URZ, 0xc0, !UPT ;  /* 0x000000013d3d7892 */ /* 0x000fc4000f8ec0ff */
[----:B------:R-:W-:Y:S02]  /*1710*/  ULOP3.LUT UR43, UR43, 0x800, URZ, 0xc0, !UPT ;  /* 0x000008002b2b7892 */ /* 0x000fe4000f8ec0ff */
[----:B------:R-:W-:Y:S02]  /*1720*/  USHF.R.U32.HI UR50, URZ, 0x9, UR46 ;  /* 0x00000009ff327899 */ /* 0x000fe4000801162e */
[----:B------:R-:W-:Y:S01]  /*1730*/  USHF.L.U32 UR37, UR23, UR37, URZ ;  /* 0x0000002517257299 */ /* 0x000fe200080006ff */
[----:B------:R-:W-:Y:S11]  /*1740*/  BRA.U UP2, `(.L_x_19) ;  /* 0x0000000102407547 */ /* 0x000ff6000b800000 */
[----:B------:R-:W2:Y:S01]  /*1750*/  LDCU.128 UR8, c[0x0][0xf10] ;  /* 0x0001e200ff0877ac */ /* 0x000ea20008000c00 */
[----:B------:R-:W3:Y:S01]  /*1760*/  LDCU UR12, c[0x0][0xf0c] ;  /* 0x0001e180ff0c77ac */ /* 0x000ee20008000800 */
[----:B------:R-:W4:Y:S01]  /*1770*/  LDCU UR13, c[0x0][0xf20] ;  /* 0x0001e400ff0d77ac */ /* 0x000f220008000800 */
[----:B--2---:R-:W-:Y:S02]  /*1780*/  UIMAD.WIDE.U32 UR4, UR27, UR8, URZ ;  /* 0x000000081b0472a5 */ /* 0x004fe4000f8e00ff */
[----:B------:R-:W-:Y:S02]  /*1790*/  UIMAD.WIDE.U32 UR6, UR26, UR11, URZ ;  /* 0x0000000b1a0672a5 */ /* 0x000fe4000f8e00ff */
[----:B---3--:R-:W-:Y:S02]  /*17a0*/  UISETP.NE.AND UP2, UPT, UR12, 0x1, UPT ;  /* 0x000000010c00788c */ /* 0x008fe4000bf45270 */
[----:B------:R-:W-:-:S03]  /*17b0*/  USHF.R.U32.HI UR5, URZ, UR9, UR5 ;  /* 0x00000009ff057299 */ /* 0x000fc60008011605 */
[----:B------:R-:W-:Y:S01]  /*17c0*/  UMOV UR4, UR7 ;  /* 0x0000000700047c82 */ /* 0x000fe20008000000 */
[----:B------:R-:W-:Y:S02]  /*17d0*/  USEL UR5, UR27, UR5, !UP2 ;  /* 0x000000051b057287 */ /* 0x000fe4000d000000 */
[----:B------:R-:W-:Y:S02]  /*17e0*/  UISETP.NE.AND UP2, UPT, UR10, 0x1, UPT ;  /* 0x000000010a00788c */ /* 0x000fe4000bf45270 */
[----:B----4-:R-:W-:-:S04]  /*17f0*/  USHF.R.U32.HI UR4, URZ, UR13, UR4 ;  /* 0x0000000dff047299 */ /* 0x010fc80008011604 */
[----:B------:R-:W-:-:S04]  /*1800*/  USEL UR4, UR26, UR4, !UP2 ;  /* 0x000000041a047287 */ /* 0x000fc8000d000000 */
[----:B------:R-:W-:Y:S02]  /*1810*/  UIADD3 UR6, UPT, UPT, UR5, -UR4, URZ ;  /* 0x8000000405067290 */ /* 0x000fe4000fffe0ff */
[----:B------:R-:W-:Y:S02]  /*1820*/  UIADD3 UR4, UPT, UPT, -UR5, UR4, URZ ;  /* 0x0000000405047290 */ /* 0x000fe4000fffe1ff */
[----:B------:R-:W-:Y:S02]  /*1830*/  UIMAD UR26, UR6, UR10, UR26 ;  /* 0x0000000a061a72a4 */ /* 0x000fe4000f8e021a */
[----:B------:R-:W-:-:S12]  /*1840*/  UIMAD UR27, UR4, UR12, UR27 ;  /* 0x0000000c041b72a4 */ /* 0x000fd8000f8e021b */
.L_x_19:
[----:B------:R-:W-:Y:S05]  /*1850*/  BRA.U !UP6, `(.L_x_20) ;  /* 0x000000010e0c7547 */ /* 0x000fea000b800000 */
[----:B------:R-:W-:Y:S01]  /*1860*/  UCGABAR_WAIT ;  /* 0x0000000000007dc7 */ /* 0x000fe20008000000 */
[----:B------:R-:W-:Y:S01]  /*1870*/  CCTL.IVALL ;  /* 0x00000000ff00798f */ /* 0x000fe20002000000 */
[----:B------:R-:W-:Y:S05]  /*1880*/  BRA `(.L_x_21) ;  /* 0x0000000000047947 */ /* 0x000fea0003800000 */
.L_x_20:
[----:B------:R-:W-:Y:S06]  /*1890*/  BAR.SYNC.DEFER_BLOCKING 0x0 ;  /* 0x0000000000007b1d */ /* 0x000fec0000010000 */
.L_x_21:
[----:B------:R-:W-:Y:S05]  /*18a0*/  BRA.U UP0, `(.L_x_22) ;  /* 0x0000001900447547 */ /* 0x000fea000b800000 */
[----:B------:R-:W2:Y:S01]  /*18b0*/  LDCU UR6, c[0x0][0x38c] ;  /* 0x00007180ff0677ac */ /* 0x000ea20008000800 */
[----:B------:R-:W-:Y:S01]  /*18c0*/  PLOP3.LUT P2, PT, PT, PT, UP4, 0x80, 0x8 ;  /* 0x000000000008781c */ /* 0x000fe20003f4f048 */
[----:B------:R-:W-:Y:S01]  /*18d0*/  IMAD.MOV.U32 R12, RZ, RZ, 0x1 ;  /* 0x00000001ff0c7424 */ /* 0x000fe200078e00ff */
[----:B------:R-:W-:Y:S02]  /*18e0*/  ISETP.NE.AND P3, PT, R5, RZ, P4 ;  /* 0x000000ff0500720c */ /* 0x000fe40002765270 */
[----:B------:R-:W-:Y:S02]  /*18f0*/  CS2R R10, SRZ ;  /* 0x00000000000a7805 */ /* 0x000fe4000001ff00 */
[----:B------:R-:W-:Y:S01]  /*1900*/  PLOP3.LUT P2, PT, P2, PT, PT, 0x8, 0x80 ;  /* 0x000000000080781c */ /* 0x000fe2000174e170 */
[----:B------:R-:W-:Y:S01]  /*1910*/  IMAD.MOV.U32 R9, RZ, RZ, RZ ;  /* 0x000000ffff097224 */ /* 0x000fe200078e00ff */
[----:B------:R-:W3:Y:S01]  /*1920*/  LDCU UR57, c[0x0][0x370] ;  /* 0x00006e00ff3977ac */ /* 0x000ee20008000800 */
[----:B------:R-:W-:Y:S01]  /*1930*/  IMAD.MOV.U32 R8, RZ, RZ, 0x1 ;  /* 0x00000001ff087424 */ /* 0x000fe200078e00ff */
[----:B------:R-:W4:Y:S01]  /*1940*/  LDCU.64 UR44, c[0x0][0x348] ;  /* 0x00006900ff2c77ac */ /* 0x000f220008000a00 */
[----:B------:R-:W-:Y:S01]  /*1950*/  ULEA UR61, UR65, UR61, 0x1 ;  /* 0x0000003d413d7291 */ /* 0x000fe2000f8e08ff */
[----:B------:R-:W1:Y:S01]  /*1960*/  LDCU UR56, c[0x0][0x374] ;  /* 0x00006e80ff3877ac */ /* 0x000e620008000800 */
[----:B--2---:R-:W-:-:S02]  /*1970*/  UIADD3 UR5, UPT, UPT, UR6, 0xff, URZ ;  /* 0x000000ff06057890 */ /* 0x004fc4000fffe0ff */
[----:B------:R-:W-:Y:S02]  /*1980*/  UIADD3 UR64, UPT, UPT, UR6, 0x1fe, URZ ;  /* 0x000001fe06407890 */ /* 0x000fe4000fffe0ff */
[----:B------:R-:W-:Y:S01]  /*1990*/  USHF.R.S32.HI UR4, URZ, 0x1f, UR5 ;  /* 0x0000001fff047899 */ /* 0x000fe20008011405 */
[----:B------:R-:W-:-:S03]  /*19a0*/  UMOV UR15, URZ ;  /* 0x000000ff000f7c82 */ /* 0x000fc60008000000 */
[----:B------:R-:W-:Y:S02]  /*19b0*/  ULEA.HI UR4, UR4, UR5, URZ, 0x8 ;  /* 0x0000000504047291 */ /* 0x000fe4000f8f40ff */
[----:B------:R-:W-:Y:S02]  /*19c0*/  UIADD3 UR5, UPT, UPT, UR6, -0x1, URZ ;  /* 0xffffffff06057890 */ /* 0x000fe4000fffe0ff */
[----:B------:R-:W-:Y:S02]  /*19d0*/  USHF.R.S32.HI UR59, URZ, 0x8, UR4 ;  /* 0x00000008ff3b7899 */ /* 0x000fe40008011404 */
[----:B------:R-:W-:Y:S02]  /*19e0*/  UISETP.GE.U32.AND UP1, UPT, UR5, -0x1ff, UPT ;  /* 0xfffffe010500788c */ /* 0x000fe4000bf26070 */
[----:B------:R-:W-:-:S04]  /*19f0*/  UISETP.LT.U32.AND UP0, UPT, UR59, 0x8, UPT ;  /* 0x000000083b00788c */ /* 0x000fc8000bf01070 */
[----:B------:R-:W-:Y:S02]  /*1a00*/  USEL UR58, UR59, 0x8, UP0 ;  /* 0x000000083b3a7887 */ /* 0x000fe40008000000 */
[----:B------:R-:W-:Y:S02]  /*1a10*/  UISETP.NE.AND UP0, UPT, UR18, URZ, UPT ;  /* 0x000000ff1200728c */ /* 0x000fe4000bf05270 */
[----:B------:R-:W-:Y:S02]  /*1a20*/  UIADD3 UR4, UPT, UPT, UR58, -0x1, URZ ;  /* 0xffffffff3a047890 */ /* 0x000fe4000fffe0ff */
[----:B------:R-:W-:Y:S02]  /*1a30*/  @UP1 UIADD3 UR4, UPT, UPT, UR58, URZ, URZ ;  /* 0x000000ff3a041290 */ /* 0x000fe4000fffe0ff */
[----:B------:R-:W-:Y:S02]  /*1a40*/  USEL UR47, UR47, 0x2, UP0 ;  /* 0x000000022f2f7887 */ /* 0x000fe40008000000 */
[----:B------:R-:W-:-:S02]  /*1a50*/  UIADD3 UR62, UPT, UPT, UR59, -UR58, URZ ;  /* 0x8000003a3b3e7290 */ /* 0x000fc4000fffe0ff */
[----:B------:R-:W-:Y:S02]  /*1a60*/  UIADD3 UR51, UPT, UPT, UR4, 0x1, URZ ;  /* 0x0000000104337890 */ /* 0x000fe4000fffe0ff */
[----:B-1-34-:R-:W-:-:S12]  /*1a70*/  UIADD3 UR60, UPT, UPT, -UR4, URZ, URZ ;  /* 0x000000ff043c7290 */ /* 0x01afd8000fffe1ff */
.L_x_46:
[----:B------:R-:W-:Y:S01]  /*1a80*/  UISETP.NE.AND UP0, UPT, UR55, URZ, UPT ;  /* 0x000000ff3700728c */ /* 0x000fe2000bf05270 */
[----:B-1----:R-:W1:Y:S08]  /*1a90*/  S2UR UR55, SR_CgaCtaId ;  /* 0x00000000003779c3 */ /* 0x002e700000008800 */
[----:B---3--:R-:W-:Y:S05]  /*1aa0*/  BRA.U UP0, `(.L_x_23) ;  /* 0x0000000100347547 */ /* 0x008fea000b800000 */
[----:B------:R-:W2:Y:S01]  /*1ab0*/  S2R R0, SR_CgaCtaId ;  /* 0x0000000000007919 */ /* 0x000ea20000008800 */
[----:B------:R-:W-:Y:S02]  /*1ac0*/  MOV R3, 0x400 ;  /* 0x0000040000037802 */ /* 0x000fe40000000f00 */
[----:B------:R-:W-:Y:S02]  /*1ad0*/  SHF.L.U32 R2, R8, 0x1f, RZ ;  /* 0x0000001f08027819 */ /* 0x000fe400000006ff */
[----:B--2---:R-:W-:-:S05]  /*1ae0*/  LEA R0, R0, R3, 0x18 ;  /* 0x0000000300007211 */ /* 0x004fca00078ec0ff */
[----:B------:R-:W-:-:S04]  /*1af0*/  IMAD R3, R9, 0x8, R0 ;  /* 0x0000000809037824 */ /* 0x000fc800078e0200 */
[----:B------:R-:W2:Y:S02]  /*1b00*/  SYNCS.PHASECHK.TRANS64.TRYWAIT P0, [R3+URZ+0x110], R2 ;  /* 0x00011002030075a7 */ /* 0x000ea400080011ff */
[----:B--2---:R-:W-:Y:S05]  /*1b10*/  @!P0 BRA `(.L_x_24) ;  /* 0x0000007400f08947 */ /* 0x004fea0003800000 */
.L_x_141:
[----:B------:R-:W-:Y:S01]  /*1b20*/  VIADD R9, R9, 0x1 ;  /* 0x0000000109097836 */ /* 0x000fe20000000000 */
[----:B------:R2:W-:Y:S04]  /*1b30*/  SYNCS.ARRIVE.TRANS64.A1T0 RZ, [R3+URZ+0x100], RZ ;  /* 0x000100ff03ff79a7 */ /* 0x0005e800081000ff */
[----:B------:R-:W-:-:S04]  /*1b40*/  ISETP.NE.AND P0, PT, R9, 0x2, PT ;  /* 0x000000020900780c */ /* 0x000fc80003f05270 */
[----:B------:R-:W-:Y:S02]  /*1b50*/  SEL R9, R9, RZ, P0 ;  /* 0x000000ff09097207 */ /* 0x000fe40000000000 */
[----:B--2---:R-:W-:-:S04]  /*1b60*/  SEL R3, RZ, 0x1, P0 ;  /* 0x00000001ff037807 */ /* 0x004fc80000000000 */
[----:B------:R-:W-:Y:S02]  /*1b70*/  LOP3.LUT R8, R8, R3, RZ, 0x3c, !PT ;  /* 0x0000000308087212 */ /* 0x000fe400078e3cff */
.L_x_23:
[----:B------:R-:W-:Y:S01]  /*1b80*/  UMOV UR6, 0x400 ;  /* 0x0000040000067882 */ /* 0x000fe20000000000 */
[----:B------:R-:W-:Y:S01]  /*1b90*/  SHF.L.U32 R0, R12, 0x1f, RZ ;  /* 0x0000001f0c007819 */ /* 0x000fe200000006ff */
[----:B-1----:R-:W-:Y:S02]  /*1ba0*/  ULEA UR6, UR55, UR6, 0x18 ;  /* 0x0000000637067291 */ /* 0x002fe4000f8ec0ff */
[----:B------:R-:W-:Y:S02]  /*1bb0*/  UISETP.GE.U32.AND UP0, UPT, UR64, 0x1ff, UPT ;  /* 0x000001ff4000788c */ /* 0x000fe4000bf06070 */
[----:B------:R-:W-:Y:S02]  /*1bc0*/  ULEA UR4, UR15, UR6, 0x3 ;  /* 0x000000060f047291 */ /* 0x000fe4000f8e18ff */
[----:B------:R-:W-:Y:S01]  /*1bd0*/  ULEA.HI UR12, UR26, UR26, URZ, 0x1 ;  /* 0x0000001a1a0c7291 */ /* 0x000fe2000f8f08ff */
[----:B------:R-:W-:-:S03]  /*1be0*/  UMOV UR14, URZ ;  /* 0x000000ff000e7c82 */ /* 0x000fc60008000000 */
[----:B------:R-:W-:-:S03]  /*1bf0*/  USHF.R.S32.HI UR12, URZ, 0x1, UR12 ;  /* 0x00000001ff0c7899 */ /* 0x000fc6000801140c */
[----:B------:R1:W2:Y:S01]  /*1c00*/  SYNCS.PHASECHK.TRANS64.TRYWAIT P1, [UR4+0x40], R0 ;  /* 0x00004000ff0075a7 */ /* 0x0002a20008021104 */
[----:B------:R-:W-:Y:S02]  /*1c10*/  ULEA.HI UR4, UR27, UR27, URZ, 0x1 ;  /* 0x0000001b1b047291 */ /* 0x000fe4000f8f08ff */
[----:B------:R-:W-:Y:S02]  /*1c20*/  ULEA UR27, UR26, UR61, 0x2 ;  /* 0x0000003d1a1b7291 */ /* 0x000fe4000f8e10ff */
[----:B------:R-:W-:Y:S02]  /*1c30*/  USHF.L.U32 UR35, UR4, 0x7, URZ ;  /* 0x0000000704237899 */ /* 0x000fe400080006ff */
[----:B------:R-:W-:Y:S02]  /*1c40*/  ULOP3.LUT UR20, UR4, 0xfffffffe, URZ, 0xc0, !UPT ;  /* 0xfffffffe04147892 */ /* 0x000fe4000f8ec0ff */
[----:B------:R-:W-:Y:S02]  /*1c50*/  ULOP3.LUT UR35, UR35, 0xffffff00, URZ, 0xc0, !UPT ;  /* 0xffffff0023237892 */ /* 0x000fe4000f8ec0ff */
[----:B------:R-:W-:-:S02]  /*1c60*/  USHF.L.U32 UR27, UR27, 0x4, URZ ;  /* 0x000000041b1b7899 */ /* 0x000fc400080006ff */
[----:B------:R-:W-:Y:S02]  /*1c70*/  ULOP3.LUT UR20, UR20, 0x1, UR63, 0xf8, !UPT ;  /* 0x0000000114147892 */ /* 0x000fe4000f8ef83f */
[----:B------:R-:W-:Y:S01]  /*1c80*/  ULEA UR35, UR65, UR35, 0x7 ;  /* 0x0000002341237291 */ /* 0x000fe2000f8e38ff */
[----:B------:R-:W-:Y:S11]  /*1c90*/  BRA.U !UP0, `(.L_x_25) ;  /* 0x00000005082c7547 */ /* 0x000ff6000b800000 */
[----:B------:R-:W-:Y:S01]  /*1ca0*/  UMOV UR29, UR60 ;  /* 0x0000003c001d7c82 */ /* 0x000fe20008000000 */
[----:B------:R-:W-:Y:S01]  /*1cb0*/  UMOV UR4, UR15 ;  /* 0x0000000f00047c82 */ /* 0x000fe20008000000 */
[----:B------:R-:W-:Y:S01]  /*1cc0*/  UMOV UR19, URZ ;  /* 0x000000ff00137c82 */ /* 0x000fe20008000000 */
[----:B------:R-:W-:Y:S01]  /*1cd0*/  UMOV UR11, UR50 ;  /* 0x00000032000b7c82 */ /* 0x000fe20008000000 */
[----:B------:R-:W-:-:S05]  /*1ce0*/  UMOV UR34, URZ ;  /* 0x000000ff00227c82 */ /* 0x000fca0008000000 */
.L_x_33:
[----:B------:R-:W-:Y:S01]  /*1cf0*/  ULEA UR5, UR4, UR6, 0x3 ;  /* 0x0000000604057291 */ /* 0x000fe2000f8e18ff */
[----:B--2---:R-:W-:Y:S01]  /*1d00*/  @P4 MOV R2, 0xc000 ;  /* 0x0000c00000024802 */ /* 0x004fe20000000f00 */
[----:B--23--:R-:W-:Y:S10]  /*1d10*/  @P1 BRA `(.L_x_26) ;  /* 0x00000000000c1947 */ /* 0x00cff40003800000 */
[----:B------:R-:W-:-:S04]  /*1d20*/  SHF.L.U32 R3, R12, 0x1f, RZ ;  /* 0x0000001f0c037819 */ /* 0x000fc800000006ff */
[----:B------:R-:W2:Y:S02]  /*1d30*/  SYNCS.PHASECHK.TRANS64.TRYWAIT P0, [UR5+0x40], R3 ;  /* 0x00004003ff0075a7 */ /* 0x000ea40008001105 */
[----:B--2---:R-:W-:Y:S05]  /*1d40*/  @!P0 BRA `(.L_x_27) ;  /* 0x0000007400788947 */ /* 0x004fea0003800000 */
.L_x_26:
[----:B------:R2:W-:Y:S01]  /*1d50*/  @P4 SYNCS.ARRIVE.TRANS64 RZ, [UR5], R2 ;  /* 0x00000002ffff49a7 */ /* 0x0005e20008000005 */
[----:B------:R-:W-:Y:S02]  /*1d60*/  ULOP3.LUT UR7, UR47, 0x2, URZ, 0xfc, !UPT ;  /* 0x000000022f077892 */ /* 0x000fe4000f8efcff */
[----:B------:R-:W-:Y:S02]  /*1d70*/  UIADD3 UR29, UPT, UPT, UR29, 0x1, URZ ;  /* 0x000000011d1d7890 */ /* 0x000fe4000fffe0ff */
[----:B------:R-:W-:Y:S02]  /*1d80*/  UISETP.NE.AND UP0, UPT, UR7, 0x2, UPT ;  /* 0x000000020700788c */ /* 0x000fe4000bf05270 */
[----:B------:R-:W-:-:S07]  /*1d90*/  UISETP.NE.AND UP4, UPT, UR29, 0x1, UPT ;  /* 0x000000011d00788c */ /* 0x000fce000bf85270 */
[----:B------:R-:W-:Y:S05]  /*1da0*/  BRA.U UP0, `(.L_x_28) ;  /* 0x0000000100047547 */ /* 0x000fea000b800000 */
[----:B------:R-:W-:Y:S05]  /*1db0*/  BPT.TRAP 0x1 ;  /* 0x000000040000795c */ /* 0x000fea0000300000 */
.L_x_28:
[----:B------:R-:W-:Y:S04]  /*1dc0*/  BSSY.RECONVERGENT B0, `(.L_x_29) ;  /* 0x0000003000007945 */ /* 0x000fe80003800200 */
[----:B------:R-:W-:Y:S05]  /*1dd0*/  @!P3 BRA `(.L_x_30) ;  /* 0x000000000004b947 */ /* 0x000fea0003800000 */
[----:B------:R-:W-:Y:S05]  /*1de0*/  BPT.TRAP 0x1 ;  /* 0x000000040000795c */ /* 0x000fea0000300000 */
.L_x_30:
[----:B------:R-:W-:Y:S05]  /*1df0*/  BSYNC.RECONVERGENT B0 ;  /* 0x0000000000007941 */ /* 0x000fea0003800200 */
.L_x_29:
[----:B------:R-:W-:Y:S01]  /*1e00*/  UIADD3 UR7, UPT, UPT, UR4, 0x1, URZ ;  /* 0x0000000104077890 */ /* 0x000fe2000fffe0ff */
[----:B------:R-:W-:Y:S01]  /*1e10*/  BSSY.RECONVERGENT B0, `(.L_x_31) ;  /* 0x000002d000007945 */ /* 0x000fe20003800200 */
[----:B------:R-:W-:Y:S02]  /*1e20*/  ELECT P0, URZ, PT ;  /* 0x0000000000ff782f */ /* 0x000fe40003800000 */
[----:B------:R-:W-:-:S04]  /*1e30*/  UISETP.NE.AND UP0, UPT, UR7, 0x8, UPT ;  /* 0x000000080700788c */ /* 0x000fc8000bf05270 */
[----:B------:R-:W-:Y:S02]  /*1e40*/  USEL UR8, URZ, 0x1, UP0 ;  /* 0x00000001ff087887 */ /* 0x000fe40008000000 */
[----:B------:R-:W-:-:S04]  /*1e50*/  USEL UR15, UR7, URZ, UP0 ;  /* 0x000000ff070f7287 */ /* 0x000fc80008000000 */
[----:B------:R-:W-:Y:S01]  /*1e60*/  ULEA UR7, UR15, UR6, 0x3 ;  /* 0x000000060f077291 */ /* 0x000fe2000f8e18ff */
[----:B------:R-:W-:-:S04]  /*1e70*/  LOP3.LUT R12, R12, UR8, RZ, 0x3c, !PT ;  /* 0x000000080c0c7c12 */ /* 0x000fc8000f8e3cff */
[----:B-1----:R-:W-:-:S04]  /*1e80*/  SHF.L.U32 R0, R12, 0x1f, RZ ;  /* 0x0000001f0c007819 */ /* 0x002fc800000006ff */
[----:B------:R1:W3:Y:S01]  /*1e90*/  SYNCS.PHASECHK.TRANS64.TRYWAIT P1, [UR7+0x40], R0 ;  /* 0x00004000ff0075a7 */ /* 0x0002e20008021107 */
[----:B------:R-:W-:Y:S05]  /*1ea0*/  @!P0 BRA `(.L_x_32) ;  /* 0x00000000008c8947 */ /* 0x000fea0003800000 */
[----:B------:R-:W-:Y:S02]  /*1eb0*/  USHF.L.U32 UR16, UR4, 0xb, URZ ;  /* 0x0000000b04107899 */ /* 0x000fe400080006ff */
[----:B------:R-:W-:Y:S02]  /*1ec0*/  ULEA UR32, UR4, UR6, 0xe ;  /* 0x0000000604207291 */ /* 0x000fe4000f8e70ff */
[----:B------:R-:W-:Y:S02]  /*1ed0*/  UIADD3 UR40, UP3, UPT, UR44, 0x80, URZ ;  /* 0x000000802c287890 */ /* 0x000fe4000ff7e0ff */
[----:B------:R-:W-:Y:S02]  /*1ee0*/  ULEA UR24, UR4, UR43, 0xc ;  /* 0x0000002b04187291 */ /* 0x000fe4000f8e60ff */
[----:B------:R-:W-:Y:S02]  /*1ef0*/  UIADD3 UR38, UP2, UPT, UR44, 0x180, URZ ;  /* 0x000001802c267890 */ /* 0x000fe4000ff5e0ff */
[----:B------:R-:W-:-:S02]  /*1f00*/  UIADD3 UR30, UP1, UPT, UR44, 0x280, URZ ;  /* 0x000002802c1e7890 */ /* 0x000fc4000ff3e0ff */
[----:B------:R-:W-:Y:S02]  /*1f10*/  UIADD3 UR22, UP0, UPT, UR44, 0x380, URZ ;  /* 0x000003802c167890 */ /* 0x000fe4000ff1e0ff */
[----:B------:R-:W-:Y:S02]  /*1f20*/  ULOP3.LUT UR8, UR16, UR46, URZ, 0xfc, !UPT ;  /* 0x0000002e10087292 */ /* 0x000fe4000f8efcff */
[----:B------:R-:W-:Y:S02]  /*1f30*/  ULOP3.LUT UR33, UR5, 0xfefffff8, URZ, 0xc0, !UPT ;  /* 0xfefffff805217892 */ /* 0x000fe4000f8ec0ff */
[----:B------:R-:W-:Y:S02]  /*1f40*/  UIADD3.X UR41, UPT, UPT, URZ, UR45, URZ, UP3, !UPT ;  /* 0x0000002dff297290 */ /* 0x000fe40009ffe4ff */
[----:B------:R-:W-:Y:S02]  /*1f50*/  UIADD3 UR32, UPT, UPT, UR32, 0x6400, URZ ;  /* 0x0000640020207890 */ /* 0x000fe4000fffe0ff */
[----:B------:R-:W-:-:S02]  /*1f60*/  UIADD3.X UR39, UPT, UPT, URZ, UR45, URZ, UP2, !UPT ;  /* 0x0000002dff277290 */ /* 0x000fc400097fe4ff */
[----:B------:R-:W-:Y:S02]  /*1f70*/  UIADD3 UR24, UPT, UPT, UR6, 0x26400, UR24 ;  /* 0x0002640006187890 */ /* 0x000fe4000fffe018 */
[----:B------:R-:W-:Y:S02]  /*1f80*/  UPRMT UR7, URZ, 0x5410, UR37 ;  /* 0x00005410ff077896 */ /* 0x000fe40008000025 */
[----:B------:R-:W-:Y:S02]  /*1f90*/  UIADD3.X UR31, UPT, UPT, URZ, UR45, URZ, UP1, !UPT ;  /* 0x0000002dff1f7290 */ /* 0x000fe40008ffe4ff */
[----:B------:R-:W-:Y:S02]  /*1fa0*/  UIADD3 UR16, UPT, UPT, UR6, 0x2e400, UR16 ;  /* 0x0002e40006107890 */ /* 0x000fe4000fffe010 */
[----:B------:R-:W-:Y:S02]  /*1fb0*/  UIADD3.X UR23, UPT, UPT, URZ, UR45, URZ, UP0, !UPT ;  /* 0x0000002dff177290 */ /* 0x000fe400087fe4ff */
[----:B------:R-:W-:Y:S01]  /*1fc0*/  UIADD3 UR8, UPT, UPT, UR6, 0x32400, UR8 ;  /* 0x0003240006087890 */ /* 0x000fe2000fffe008 */
[----:B------:R-:W-:Y:S01]  /*1fd0*/  UMOV UR48, 0x0 ;  /* 0x0000000000307882 */ /* 0x000fe20000000000 */
[----:B------:R-:W-:Y:S01]  /*1fe0*/  UMOV UR49, 0x10000000 ;  /* 0x1000000000317882 */ /* 0x000fe20000000000 */
[----:B------:R-:W-:Y:S01]  /*1ff0*/  UMOV UR26, UR34 ;  /* 0x00000022001a7c82 */ /* 0x000fe20008000000 */
[----:B------:R-:W-:Y:S01]  /*2000*/  UMOV UR28, UR36 ;  /* 0x00000024001c7c82 */ /* 0x000fe20008000000 */
[----:B------:R-:W-:Y:S01]  /*2010*/  UMOV UR18, URZ ;  /* 0x000000ff00127c82 */ /* 0x000fe20008000000 */
[----:B------:R-:W-:Y:S01]  /*2020*/  UMOV UR25, UR33 ;  /* 0x0000002100197c82 */ /* 0x000fe20008000000 */
[----:B------:R-:W-:Y:S01]  /*2030*/  UMOV UR21, UR36 ;  /* 0x0000002400157c82 */ /* 0x000fe20008000000 */
[----:B------:R-:W-:Y:S01]  /*2040*/  UMOV UR17, UR33 ;  /* 0x0000002100117c82 */ /* 0x000fe20008000000 */
[----:B------:R4:W-:Y:S01]  /*2050*/  UTMALDG.3D.2CTA [UR32], [UR40], desc[UR48] ;  /* 0x00003020280075b4 */ /* 0x0009e20008211000 */
[----:B------:R-:W-:Y:S01]  /*2060*/  UMOV UR14, 0xf0000 ;  /* 0x000f0000000e7882 */ /* 0x000fe20000000000 */
[----:B------:R-:W-:Y:S01]  /*2070*/  UMOV UR13, UR36 ;  /* 0x00000024000d7c82 */ /* 0x000fe20008000000 */
[----:B------:R-:W-:Y:S01]  /*2080*/  UMOV UR9, UR33 ;  /* 0x0000002100097c82 */ /* 0x000fe20008000000 */
[----:B------:R-:W-:Y:S01]  /*2090*/  UMOV UR10, UR18 ;  /* 0x00000012000a7c82 */ /* 0x000fe20008000000 */
[----:B------:R4:W-:Y:S01]  /*20a0*/  UTMALDG.3D.MULTICAST.2CTA [UR24], [UR38], UR7, desc[UR48] ;  /* 0x00003018260073b4 */ /* 0x0009e20008211807 */
[----:B------:R4:W-:Y:S01]  /*20b0*/  UTMALDG.4D.2CTA [UR16], [UR30], desc[UR48] ;  /* 0x000030101e0075b4 */ /* 0x0009e20008219000 */
[----:B------:R4:W-:Y:S02]  /*20c0*/  UTMALDG.4D.MULTICAST.2CTA [UR8], [UR22], UR14, desc[UR48] ;  /* 0x00003008160073b4 */ /* 0x0009e4000821980e */
[----:B----4-:R-:W-:Y:S01]  /*20d0*/  NOP ;  /* 0x0000000000007918 */ /* 0x010fe20000000000 */
.L_x_32:
[----:B------:R-:W-:Y:S05]  /*20e0*/  BSYNC.RECONVERGENT B0 ;  /* 0x0000000000007941 */ /* 0x000fea0003800200 */
.L_x_31:
[----:B------:R-:W-:Y:S02]  /*20f0*/  UIADD3 UR34, UPT, UPT, UR34, 0x100, URZ ;  /* 0x0000010022227890 */ /* 0x000fe4000fffe0ff */
[----:B------:R-:W-:Y:S02]  /*2100*/  UIADD3 UR11, UPT, UPT, UR11, 0x4, URZ ;  /* 0x000000040b0b7890 */ /* 0x000fe4000fffe0ff */
[----:B------:R-:W-:Y:S01]  /*2110*/  UIADD3 UR19, UPT, UPT, UR19, 0x4, URZ ;  /* 0x0000000413137890 */ /* 0x000fe2000fffe0ff */
[----:B------:R-:W-:Y:S01]  /*2120*/  UMOV UR4, UR15 ;  /* 0x0000000f00047c82 */ /* 0x000fe20008000000 */
[----:B------:R-:W-:Y:S01]  /*2130*/  UMOV UR14, UR51 ;  /* 0x00000033000e7c82 */ /* 0x000fe20008000000 */
[----:B------:R-:W-:Y:S09]  /*2140*/  BRA.U UP4, `(.L_x_33) ;  /* 0xfffffff904e87547 */ /* 0x000ff2000b83ffff */
.L_x_25:
[----:B------:R-:W-:Y:S01]  /*2150*/  ULEA UR4, UR15, UR6, 0x3 ;  /* 0x000000060f047291 */ /* 0x000fe2000f8e18ff */
[----:B-1----:R-:W-:Y:S01]  /*2160*/  SHF.L.U32 R0, R12, 0x1f, RZ ;  /* 0x0000001f0c007819 */ /* 0x002fe200000006ff */
[----:B------:R-:W-:Y:S01]  /*2170*/  @!P2 SYNCS.ARRIVE.TRANS64.A1T0 RZ, [UR6+0xb8], RZ ;  /* 0x0000b8ffffffa9a7 */ /* 0x000fe20008100006 */
[----:B------:R-:W-:-:S06]  /*2180*/  UISETP.GT.AND UP0, UPT, UR59, UR58, UPT ;  /* 0x0000003a3b00728c */ /* 0x000fcc000bf04270 */
[----:B--23--:R1:W2:Y:S03]  /*2190*/  SYNCS.PHASECHK.TRANS64.TRYWAIT P1, [UR4+0x40], R0 ;  /* 0x00004000ff0075a7 */ /* 0x00c2a60008021104 */
[----:B------:R-:W-:Y:S05]  /*21a0*/  BRA.U !UP0, `(.L_x_34) ;  /* 0x00000005081c7547 */ /* 0x000fea000b800000 */
[----:B------:R-:W-:Y:S01]  /*21b0*/  UIADD3 UR29, UPT, UPT, UR62, UR14, URZ ;  /* 0x0000000e3e1d7290 */ /* 0x000fe2000fffe0ff */
[----:B------:R-:W-:-:S11]  /*21c0*/  UMOV UR5, UR15 ;  /* 0x0000000f00057c82 */ /* 0x000fd60008000000 */
.L_x_42:
[----:B------:R-:W-:Y:S01]  /*21d0*/  ULEA UR7, UR5, UR6, 0x3 ;  /* 0x0000000605077291 */ /* 0x000fe2000f8e18ff */
[----:B--2---:R-:W-:Y:S01]  /*21e0*/  @P4 MOV R2, 0xc000 ;  /* 0x0000c00000024802 */ /* 0x004fe20000000f00 */
[----:B--23--:R-:W-:Y:S10]  /*21f0*/  @P1 BRA `(.L_x_35) ;  /* 0x00000000000c1947 */ /* 0x00cff40003800000 */
[----:B------:R-:W-:-:S04]  /*2200*/  SHF.L.U32 R3, R12, 0x1f, RZ ;  /* 0x0000001f0c037819 */ /* 0x000fc800000006ff */
[----:B------:R-:W2:Y:S02]  /*2210*/  SYNCS.PHASECHK.TRANS64.TRYWAIT P0, [UR7+0x40], R3 ;  /* 0x00004003ff0075a7 */ /* 0x000ea40008001107 */
[----:B--2---:R-:W-:Y:S05]  /*2220*/  @!P0 BRA `(.L_x_36) ;  /* 0x0000007000588947 */ /* 0x004fea0003800000 */
.L_x_35:
[----:B------:R2:W-:Y:S01]  /*2230*/  @P4 SYNCS.ARRIVE.TRANS64 RZ, [UR7], R2 ;  /* 0x00000002ffff49a7 */ /* 0x0005e20008000007 */
[----:B------:R-:W-:-:S04]  /*2240*/  ULOP3.LUT UR4, UR47, 0x2, URZ, 0xfc, !UPT ;  /* 0x000000022f047892 */ /* 0x000fc8000f8efcff */
[----:B------:R-:W-:-:S09]  /*2250*/  UISETP.NE.AND UP0, UPT, UR4, 0x2, UPT ;  /* 0x000000020400788c */ /* 0x000fd2000bf05270 */
[----:B------:R-:W-:Y:S05]  /*2260*/  BRA.U UP0, `(.L_x_37) ;  /* 0x0000000100047547 */ /* 0x000fea000b800000 */
[----:B------:R-:W-:Y:S05]  /*2270*/  BPT.TRAP 0x1 ;  /* 0x000000040000795c */ /* 0x000fea0000300000 */
.L_x_37:
[----:B------:R-:W-:Y:S04]  /*2280*/  BSSY.RECONVERGENT B0, `(.L_x_38) ;  /* 0x0000003000007945 */ /* 0x000fe80003800200 */
[----:B------:R-:W-:Y:S05]  /*2290*/  @!P3 BRA `(.L_x_39) ;  /* 0x000000000004b947 */ /* 0x000fea0003800000 */
[----:B------:R-:W-:Y:S05]  /*22a0*/  BPT.TRAP 0x1 ;  /* 0x000000040000795c */ /* 0x000fea0000300000 */
.L_x_39:
[----:B------:R-:W-:Y:S05]  /*22b0*/  BSYNC.RECONVERGENT B0 ;  /* 0x0000000000007941 */ /* 0x000fea0003800200 */
.L_x_38:
        /* <DEDUP_REMOVED lines=18> */
[----:B------:R-:W-:Y:S02]  /*23e0*/  USHF.L.U32 UR19, UR14, 0x2, URZ ;  /* 0x000000020e137899 */ /* 0x000fe400080006ff */
[----:B------:R-:W-:Y:S02]  /*23f0*/  ULOP3.LUT UR8, UR16, UR46, URZ, 0xfc, !UPT ;  /* 0x0000002e10087292 */ /* 0x000fe4000f8efcff */
[----:B------:R-:W-:Y:S02]  /*2400*/  USHF.L.U32 UR34, UR14, 0x8, URZ ;  /* 0x000000080e227899 */ /* 0x000fe400080006ff */
[----:B------:R-:W-:Y:S02]  /*2410*/  ULOP3.LUT UR33, UR7, 0xfefffff8, URZ, 0xc0, !UPT ;  /* 0xfefffff807217892 */ /* 0x000fe4000f8ec0ff */
[----:B------:R-:W-:-:S02]  /*2420*/  UIADD3.X UR31, UPT, UPT, URZ, UR45, URZ, UP3, !UPT ;  /* 0x0000002dff1f7290 */ /* 0x000fc40009ffe4ff */
[----:B------:R-:W-:Y:S02]  /*2430*/  UIADD3 UR32, UPT, UPT, UR32, 0x6400, URZ ;  /* 0x0000640020207890 */ /* 0x000fe4000fffe0ff */
[----:B------:R-:W-:Y:S02]  /*2440*/  UIADD3.X UR23, UPT, UPT, URZ, UR45, URZ, UP2, !UPT ;  /* 0x0000002dff177290 */ /* 0x000fe400097fe4ff */
[----:B------:R-:W-:Y:S02]  /*2450*/  UIADD3 UR24, UPT, UPT, UR6, 0x26400, UR24 ;  /* 0x0002640006187890 */ /* 0x000fe4000fffe018 */
[----:B------:R-:W-:Y:S02]  /*2460*/  UPRMT UR4, URZ, 0x5410, UR37 ;  /* 0x00005410ff047896 */ /* 0x000fe40008000025 */
[----:B------:R-:W-:Y:S02]  /*2470*/  UIADD3.X UR39, UPT, UPT, URZ, UR45, URZ, UP1, !UPT ;  /* 0x0000002dff277290 */ /* 0x000fe40008ffe4ff */
[----:B------:R-:W-:-:S02]  /*2480*/  UIADD3 UR16, UPT, UPT, UR6, 0x2e400, UR16 ;  /* 0x0002e40006107890 */ /* 0x000fc4000fffe010 */
[----:B------:R-:W-:Y:S02]  /*2490*/  UIADD3 UR11, UPT, UPT, UR50, UR19, URZ ;  /* 0x00000013320b7290 */ /* 0x000fe4000fffe0ff */
[----:B------:R-:W-:Y:S02]  /*24a0*/  UIADD3 UR8, UPT, UPT, UR6, 0x32400, UR8 ;  /* 0x0003240006087890 */ /* 0x000fe4000fffe008 */
[----:B------:R-:W-:Y:S01]  /*24b0*/  UIADD3.X UR41, UPT, UPT, URZ, UR45, URZ, UP0, !UPT ;  /* 0x0000002dff297290 */ /* 0x000fe200087fe4ff */
[----:B------:R-:W-:Y:S01]  /*24c0*/  UMOV UR48, 0x0 ;  /* 0x0000000000307882 */ /* 0x000fe20000000000 */
[----:B------:R-:W-:Y:S01]  /*24d0*/  UMOV UR49, 0x10000000 ;  /* 0x1000000000317882 */ /* 0x000fe20000000000 */
[----:B------:R-:W-:Y:S01]  /*24e0*/  UMOV UR28, UR36 ;  /* 0x00000024001c7c82 */ /* 0x000fe20008000000 */
[----:B------:R-:W-:Y:S01]  /*24f0*/  UMOV UR18, URZ ;  /* 0x000000ff00127c82 */ /* 0x000fe20008000000 */
[----:B------:R-:W-:Y:S01]  /*2500*/  UMOV UR25, UR33 ;  /* 0x0000002100197c82 */ /* 0x000fe20008000000 */
[----:B------:R-:W-:Y:S01]  /*2510*/  UMOV UR26, UR34 ;  /* 0x00000022001a7c82 */ /* 0x000fe20008000000 */
[----:B------:R-:W-:Y:S01]  /*2520*/  UMOV UR21, UR36 ;  /* 0x0000002400157c82 */ /* 0x000fe20008000000 */
[----:B------:R4:W-:Y:S01]  /*2530*/  UTMALDG.3D.2CTA [UR32], [UR30], desc[UR48] ;  /* 0x000030201e0075b4 */ /* 0x0009e20008211000 */
[----:B------:R-:W-:Y:S01]  /*2540*/  UMOV UR17, UR33 ;  /* 0x0000002100117c82 */ /* 0x000fe20008000000 */
        /* <DEDUP_REMOVED lines=8> */
.L_x_41:
[----:B------:R-:W-:Y:S05]  /*25d0*/  BSYNC.RECONVERGENT B0 ;  /* 0x0000000000007941 */ /* 0x000fea0003800200 */
.L_x_40:
[----:B------:R-:W-:Y:S01]  /*25e0*/  UIADD3 UR14, UPT, UPT, UR14, 0x1, URZ ;  /* 0x000000010e0e7890 */ /* 0x000fe2000fffe0ff */
[----:B------:R-:W-:-:S03]  /*25f0*/  UMOV UR5, UR15 ;  /* 0x0000000f00057c82 */ /* 0x000fc60008000000 */
[----:B------:R-:W-:-:S09]  /*2600*/  UISETP.NE.AND UP0, UPT, UR14, UR29, UPT ;  /* 0x0000001d0e00728c */ /* 0x000fd2000bf05270 */
[----:B------:R-:W-:Y:S05]  /*2610*/  BRA.U UP0, `(.L_x_42) ;  /* 0xfffffff900ec7547 */ /* 0x000fea000b83ffff */
.L_x_34:
[C---:B------:R-:W-:Y:S01]  /*2620*/  LEA R3, R11.reuse, UR6, 0x3 ;  /* 0x000000060b037c11 */ /* 0x040fe2000f8e18ff */
[----:B------:R-:W-:Y:S01]  /*2630*/  NOP ;  /* 0x0000000000007918 */ /* 0x000fe20000000000 */
[----:B-1----:R-:W-:Y:S02]  /*2640*/  SHF.L.U32 R0, R10, 0x1f, RZ ;  /* 0x0000001f0a007819 */ /* 0x002fe400000006ff */
[----:B------:R-:W-:Y:S02]  /*2650*/  LEA R5, R11, UR6, 0x4 ;  /* 0x000000060b057c11 */ /* 0x000fe4000f8e20ff */
[----:B------:R-:W1:Y:S02]  /*2660*/  SYNCS.PHASECHK.TRANS64.TRYWAIT P0, [R3+URZ+0xc0], R0 ;  /* 0x0000c000030075a7 */ /* 0x000e6400080011ff */
[----:B-1----:R-:W-:Y:S05]  /*2670*/  @!P0 BRA `(.L_x_43) ;  /* 0x0000006c005c8947 */ /* 0x002fea0003800000 */
.L_x_144:
[----:B------:R-:W4:Y:S01]  /*2680*/  LDS.128 R4, [R5+0x130] ;  /* 0x0001300005047984 */ /* 0x000f220000000c00 */
[----:B------:R-:W-:Y:S01]  /*2690*/  UISETP.GE.AND UP0, UPT, UR42, 0x1, UPT ;  /* 0x000000012a00788c */ /* 0x000fe2000bf06270 */
[----:B------:R-:W-:Y:S01]  /*26a0*/  @!PT LDS RZ, [RZ] ;  /* 0x00000000fffff984 */ /* 0x000fe20000000800 */
[----:B------:R-:W-:Y:S01]  /*26b0*/  @!PT LDS RZ, [RZ] ;  /* 0x00000000fffff984 */ /* 0x000fe20000000800 */
[----:B------:R-:W-:Y:S01]  /*26c0*/  @!PT LDS RZ, [RZ] ;  /* 0x00000000fffff984 */ /* 0x000fe20000000800 */
[----:B------:R-:W-:Y:S01]  /*26d0*/  @!PT LDS RZ, [RZ] ;  /* 0x00000000fffff984 */ /* 0x000fe20000000800 */
[----:B------:R1:W-:Y:S06]  /*26e0*/  MEMBAR.ALL.CTA ;  /* 0x0000000000007992 */ /* 0x0003ec0000008000 */
[----:B-1----:R-:W1:Y:S01]  /*26f0*/  FENCE.VIEW.ASYNC.S ;  /* 0x00000000000073c6 */ /* 0x002e620000000000 */
[----:B----4-:R-:W-:-:S13]  /*2700*/  LOP3.LUT P0, RZ, R6, 0x1, RZ, 0xc0, !PT ;  /* 0x0000000106ff7812 */ /* 0x010fda000780c0ff */
[----:B-1----:R-:W-:Y:S01]  /*2710*/  VOTEU.ANY UP1, P0 ;  /* 0x0000000000ff7886 */ /* 0x002fe20000020100 */
[----:B------:R-:W-:-:S13]  /*2720*/  PLOP3.LUT P0, PT, PT, PT, UP1, 0x80, 0x8 ;  /* 0x000000000008781c */ /* 0x000fda0003f0f018 */
[----:B------:R-:W-:Y:S02]  /*2730*/  @P0 LOP3.LUT R0, R5, 0xffff, RZ, 0xc0, !PT ;  /* 0x0000ffff05000812 */ /* 0x000fe400078ec0ff */
[----:B--2---:R-:W-:Y:S02]  /*2740*/  @P0 MOV R2, R4 ;  /* 0x0000000400020202 */ /* 0x004fe40000000f00 */
[----:B------:R-:W-:Y:S01]  /*2750*/  @P0 R2UR UR5, R0 ;  /* 0x00000000000502ca */ /* 0x000fe200000e0000 */
[----:B------:R-:W-:Y:S01]  /*2760*/  VIADD R0, R3, 0xd0 ;  /* 0x000000d003007836 */ /* 0x000fe20000000000 */
[----:B------:R-:W-:Y:S02]  /*2770*/  @P0 SHF.R.U32.HI R4, RZ, 0x10, R5 ;  /* 0x00000010ff040819 */ /* 0x000fe40000011605 */
[----:B------:R-:W-:Y:S02]  /*2780*/  @P0 R2UR UR7, R2 ;  /* 0x00000000020702ca */ /* 0x000fe400000e0000 */
[----:B------:R-:W-:-:S02]  /*2790*/  PRMT R0, RZ, 0x654, R0 ;  /* 0x00000654ff007816 */ /* 0x000fc40000000000 */
[----:B------:R-:W-:Y:S02]  /*27a0*/  @P0 R2UR UR4, R4 ;  /* 0x00000000040402ca */ /* 0x000fe400000e0000 */
[----:B------:R1:W-:Y:S03]  /*27b0*/  SYNCS.ARRIVE.TRANS64.RED.A1T0 RZ, [R0+URZ], RZ ;  /* 0x000000ff00ff79a7 */ /* 0x0003e600081004ff */
[----:B------:R-:W-:-:S04]  /*27c0*/  @UP1 UMOV UR52, UR5 ;  /* 0x0000000500341c82 */ /* 0x000fc80008000000 */
[----:B------:R-:W-:-:S04]  /*27d0*/  @UP1 UMOV UR53, UR7 ;  /* 0x0000000700351c82 */ /* 0x000fc80008000000 */
[----:B------:R-:W-:Y:S01]  /*27e0*/  @UP1 UMOV UR36, UR4 ;  /* 0x0000000400241c82 */ /* 0x000fe20008000000 */
[----:B------:R-:W-:Y:S05]  /*27f0*/  BRA.U !UP0, `(.L_x_44) ;  /* 0x0000000108d47547 */ /* 0x000fea000b800000 */
[----:B------:R-:W2:Y:S01]  /*2800*/  LDCU.128 UR16, c[0x0][0xf10] ;  /* 0x0001e200ff1077ac */ /* 0x000ea20008000c00 */
[----:B------:R-:W4:Y:S01]  /*2810*/  LDCU UR22, c[0x0][0xf20] ;  /* 0x0001e400ff1677ac */ /* 0x000f220008000800 */
[----:B------:R-:W3:Y:S01]  /*2820*/  LDCU UR14, c[0x0][0xf0c] ;  /* 0x0001e180ff0e77ac */ /* 0x000ee20008000800 */
[----:B------:R-:W1:Y:S01]  /*2830*/  LDCU.64 UR8, c[0x0][0xf28] ;  /* 0x0001e500ff0877ac */ /* 0x000e620008000a00 */
[----:B------:R-:W-:Y:S02]  /*2840*/  UISETP.NE.AND UP3, UPT, UR42, 0x1, UPT ;  /* 0x000000012a00788c */ /* 0x000fe4000bf65270 */
[----:B--2---:R-:W-:Y:S02]  /*2850*/  UIMAD.WIDE.U32 UR10, UR56, UR19, URZ ;  /* 0x00000013380a72a5 */ /* 0x004fe4000f8e00ff */
[----:B------:R-:W-:Y:S02]  /*2860*/  UIMAD.WIDE.U32 UR4, UR57, UR16, URZ ;  /* 0x00000010390472a5 */ /* 0x000fe4000f8e00ff */
[----:B------:R-:W-:-:S02]  /*2870*/  UISETP.NE.AND UP0, UPT, UR18, 0x1, UPT ;  /* 0x000000011200788c */ /* 0x000fc4000bf05270 */
[----:B------:R-:W-:Y:S01]  /*2880*/  UIMAD.WIDE.U32 UR20, UR52, UR19, URZ ;  /* 0x00000013341472a5 */ /* 0x000fe2000f8e00ff */
[----:B------:R-:W-:Y:S02]  /*2890*/  UMOV UR10, UR11 ;  /* 0x0000000b000a7c82 */ /* 0x000fe40008000000 */
[----:B------:R-:W-:Y:S01]  /*28a0*/  UMOV UR4, UR5 ;  /* 0x0000000500047c82 */ /* 0x000fe20008000000 */
[----:B----4-:R-:W-:Y:S02]  /*28b0*/  USHF.R.U32.HI UR10, URZ, UR22, UR10 ;  /* 0x00000016ff0a7299 */ /* 0x010fe4000801160a */
[----:B---3--:R-:W-:Y:S02]  /*28c0*/  UISETP.NE.AND UP2, UPT, UR14, 0x1, UPT ;  /* 0x000000010e00788c */ /* 0x008fe4000bf45270 */
[----:B------:R-:W-:Y:S02]  /*28d0*/  USHF.R.U32.HI UR4, URZ, UR17, UR4 ;  /* 0x00000011ff047299 */ /* 0x000fe40008011604 */
[----:B------:R-:W-:-:S02]  /*28e0*/  USEL UR5, UR56, UR10, !UP0 ;  /* 0x0000000a38057287 */ /* 0x000fc4000c000000 */
[----:B------:R-:W-:Y:S02]  /*28f0*/  USEL UR7, UR57, UR4, !UP2 ;  /* 0x0000000439077287 */ /* 0x000fe4000d000000 */
[----:B-1----:R-:W-:Y:S01]  /*2900*/  UIMAD.WIDE.U32 UR10, UR5, UR8, URZ ;  /* 0x00000008050a72a5 */ /* 0x002fe2000f8e00ff */
[----:B------:R-:W-:Y:S01]  /*2910*/  UMOV UR4, UR21 ;  /* 0x0000001500047c82 */ /* 0x000fe20008000000 */
[----:B------:R-:W-:Y:S02]  /*2920*/  UIMAD.WIDE.U32 UR12, UR53, UR16, URZ ;  /* 0x00000010350c72a5 */ /* 0x000fe4000f8e00ff */
[----:B------:R-:W-:-:S03]  /*2930*/  UIMAD.WIDE.U32 UR20, UR7, UR8, URZ ;  /* 0x00000008071472a5 */ /* 0x000fc6000f8e00ff */
[----:B------:R-:W-:Y:S01]  /*2940*/  UMOV UR10, UR11 ;  /* 0x0000000b000a7c82 */ /* 0x000fe20008000000 */
[----:B------:R-:W-:Y:S02]  /*2950*/  USHF.R.U32.HI UR4, URZ, UR22, UR4 ;  /* 0x00000016ff047299 */ /* 0x000fe40008011604 */
[----:B------:R-:W-:Y:S01]  /*2960*/  @UP3 USHF.R.U32.HI UR5, URZ, UR9, UR10 ;  /* 0x00000009ff053299 */ /* 0x000fe2000801160a */
[----:B------:R-:W-:Y:S01]  /*2970*/  UMOV UR12, UR13 ;  /* 0x0000000d000c7c82 */ /* 0x000fe20008000000 */
[----:B------:R-:W-:Y:S01]  /*2980*/  UMOV UR20, UR21 ;  /* 0x0000001500147c82 */ /* 0x000fe20008000000 */
[----:B------:R-:W-:Y:S02]  /*2990*/  USHF.R.U32.HI UR17, URZ, UR17, UR12 ;  /* 0x00000011ff117299 */ /* 0x000fe4000801160c */
[----:B------:R-:W-:Y:S02]  /*29a0*/  USEL UR4, UR52, UR4, !UP0 ;  /* 0x0000000434047287 */ /* 0x000fe4000c000000 */
[----:B------:R-:W-:-:S02]  /*29b0*/  @UP3 USHF.R.U32.HI UR7, URZ, UR9, UR20 ;  /* 0x00000009ff073299 */ /* 0x000fc40008011614 */
[----:B------:R-:W-:Y:S02]  /*29c0*/  UIMAD UR10, UR42, UR5, URZ ;  /* 0x000000052a0a72a4 */ /* 0x000fe4000f8e02ff */
[----:B------:R-:W-:Y:S02]  /*29d0*/  USEL UR5, UR53, UR17, !UP2 ;  /* 0x0000001135057287 */ /* 0x000fe4000d000000 */
[----:B------:R-:W-:Y:S02]  /*29e0*/  UIMAD UR12, UR42, UR7, URZ ;  /* 0x000000072a0c72a4 */ /* 0x000fe4000f8e02ff */
[----:B------:R-:W-:Y:S02]  /*29f0*/  UISETP.GE.AND UP0, UPT, UR4, UR10, UPT ;  /* 0x0000000a0400728c */ /* 0x000fe4000bf06270 */
[----:B------:R-:W-:Y:S02]  /*2a00*/  UIMAD.WIDE.U32 UR10, UR4, UR8, URZ ;  /* 0x00000008040a72a5 */ /* 0x000fe4000f8e00ff */
[----:B------:R-:W-:-:S02]  /*2a10*/  UISETP.GE.OR UP0, UPT, UR5, UR12, UP0 ;  /* 0x0000000c0500728c */ /* 0x000fc40008706670 */
        /* <DEDUP_REMOVED lines=19> */
.L_x_44:
[----:B------:R-:W2:Y:S02]  /*2b50*/  LDCU UR4, c[0x0][0xf30] ;  /* 0x0001e600ff0477ac */ /* 0x000ea40008000800 */
[----:B--2---:R-:W-:-:S09]  /*2b60*/  UISETP.NE.AND UP0, UPT, UR4, 0x1, UPT ;  /* 0x000000010400788c */ /* 0x004fd2000bf05270 */
[----:B------:R-:W-:Y:S05]  /*2b70*/  BRA.U UP0, `(.L_x_45) ;  /* 0x0000000100447547 */ /* 0x000fea000b800000 */
[----:B------:R-:W2:Y:S01]  /*2b80*/  LDCU.128 UR16, c[0x0][0xf10] ;  /* 0x0001e200ff1077ac */ /* 0x000ea20008000c00 */
[----:B------:R-:W4:Y:S01]  /*2b90*/  LDCU UR10, c[0x0][0xf0c] ;  /* 0x0001e180ff0a77ac */ /* 0x000f220008000800 */
[----:B------:R-:W1:Y:S01]  /*2ba0*/  LDCU UR7, c[0x0][0xf20] ;  /* 0x0001e400ff0777ac */ /* 0x000e620008000800 */
[----:B--2---:R-:W-:Y:S02]  /*2bb0*/  UIMAD.WIDE.U32 UR8, UR53, UR16, URZ ;  /* 0x00000010350872a5 */ /* 0x004fe4000f8e00ff */
[----:B------:R-:W-:Y:S02]  /*2bc0*/  UIMAD.WIDE.U32 UR4, UR52, UR19, URZ ;  /* 0x00000013340472a5 */ /* 0x000fe4000f8e00ff */
[----:B----4-:R-:W-:Y:S02]  /*2bd0*/  UISETP.NE.AND UP2, UPT, UR10, 0x1, UPT ;  /* 0x000000010a00788c */ /* 0x010fe4000bf45270 */
[----:B------:R-:W-:Y:S01]  /*2be0*/  UISETP.NE.AND UP0, UPT, UR18, 0x1, UPT ;  /* 0x000000011200788c */ /* 0x000fe2000bf05270 */
[----:B------:R-:W-:-:S02]  /*2bf0*/  UMOV UR8, UR9 ;  /* 0x0000000900087c82 */ /* 0x000fc40008000000 */
[----:B------:R-:W-:Y:S01]  /*2c00*/  UMOV UR4, UR5 ;  /* 0x0000000500047c82 */ /* 0x000fe20008000000 */
[----:B------:R-:W-:Y:S02]  /*2c10*/  USHF.R.U32.HI UR17, URZ, UR17, UR8 ;  /* 0x00000011ff117299 */ /* 0x000fe40008011608 */
[----:B-1----:R-:W-:Y:S02]  /*2c20*/  USHF.R.U32.HI UR4, URZ, UR7, UR4 ;  /* 0x00000007ff047299 */ /* 0x002fe40008011604 */
[----:B------:R-:W-:Y:S02]  /*2c30*/  USEL UR5, UR53, UR17, !UP2 ;  /* 0x0000001135057287 */ /* 0x000fe4000d000000 */
[----:B------:R-:W-:-:S04]  /*2c40*/  USEL UR4, UR52, UR4, !UP0 ;  /* 0x0000000434047287 */ /* 0x000fc8000c000000 */
[----:B------:R-:W-:Y:S02]  /*2c50*/  UIADD3 UR7, UPT, UPT, UR5, -UR4, URZ ;  /* 0x8000000405077290 */ /* 0x000fe4000fffe0ff */
[----:B------:R-:W-:Y:S02]  /*2c60*/  UIADD3 UR4, UPT, UPT, -UR5, UR4, URZ ;  /* 0x0000000405047290 */ /* 0x000fe4000fffe1ff */
[----:B------:R-:W-:Y:S02]  /*2c70*/  UIMAD UR52, UR7, UR18, UR52 ;  /* 0x00000012073472a4 */ /* 0x000fe4000f8e0234 */
[----:B------:R-:W-:-:S12]  /*2c80*/  UIMAD UR53, UR4, UR10, UR53 ;  /* 0x0000000a043572a4 */ /* 0x000fd8000f8e0235 */
.L_x_45:
[----:B------:R-:W-:Y:S01]  /*2c90*/  VIADD R11, R11, 0x1 ;  /* 0x000000010b0b7836 */ /* 0x000fe20000000000 */
[----:B------:R-:W-:Y:S02]  /*2ca0*/  R2UR UR5, R87 ;  /* 0x00000000570572ca */ /* 0x000fe400000e0000 */
[----:B------:R-:W-:Y:S02]  /*2cb0*/  R2UR UR4, R86 ;  /* 0x00000000560472ca */ /* 0x000fe400000e0000 */
[C---:B------:R-:W-:Y:S02]  /*2cc0*/  ISETP.NE.AND P0, PT, R11.reuse, 0x2, PT ;  /* 0x000000020b00780c */ /* 0x040fe40003f05270 */
[----:B------:R-:W-:Y:S02]  /*2cd0*/  PLOP3.LUT P2, PT, PT, PT, PT, 0x80, 0x8 ;  /* 0x000000000008781c */ /* 0x000fe40003f4f070 */
[----:B------:R-:W-:Y:S02]  /*2ce0*/  SEL R3, RZ, 0x1, P0 ;  /* 0x00000001ff037807 */ /* 0x000fe40000000000 */
[----:B------:R-:W-:-:S02]  /*2cf0*/  SEL R11, R11, RZ, P0 ;  /* 0x000000ff0b0b7207 */ /* 0x000fc40000000000 */
[----:B------:R-:W-:Y:S01]  /*2d00*/  LOP3.LUT R10, R10, R3, RZ, 0x3c, !PT ;  /* 0x000000030a0a7212 */ /* 0x000fe200078e3cff */
[----:B------:R-:W-:Y:S02]  /*2d10*/  UIADD3 UR27, UPT, UPT, UR53, UR5, URZ ;  /* 0x00000005351b7290 */ /* 0x000fe4000fffe0ff */
[----:B------:R-:W-:Y:S01]  /*2d20*/  UIADD3 UR26, UPT, UPT, UR52, UR4, URZ ;  /* 0x00000004341a7290 */ /* 0x000fe2000fffe0ff */
[----:B------:R-:W-:Y:S11]  /*2d30*/  BRA.U UP1, `(.L_x_46) ;  /* 0xffffffed01507547 */ /* 0x000ff6000b83ffff */
[----:B------:R-:W-:Y:S01]  /*2d40*/  UIADD3 UR7, UPT, UPT, UR6, 0x40, URZ ;  /* 0x0000004006077890 */ /* 0x000fe2000fffe0ff */
[----:B------:R-:W-:-:S03]  /*2d50*/  SHF.L.U32 R3, R12, 0x1f, RZ ;  /* 0x0000001f0c037819 */ /* 0x000fc600000006ff */
[----:B------:R-:W-:-:S09]  /*2d60*/  ULEA UR4, UR15, UR7, 0x3 ;  /* 0x000000070f047291 */ /* 0x000fd2000f8e18ff */
[----:B------:R-:W2:Y:S02]  /*2d70*/  SYNCS.PHASECHK.TRANS64.TRYWAIT P0, [UR4], R3 ;  /* 0x00000003ff0075a7 */ /* 0x000ea40008001104 */
[----:B--2---:R-:W-:Y:S05]  /*2d80*/  @!P0 BRA `(.L_x_47) ;  /* 0x0000006400ac8947 */ /* 0x004fea0003800000 */
.L_x_146:
[----:B------:R-:W-:-:S04]  /*2d90*/  UIADD3 UR4, UPT, UPT, UR15, 0x1, URZ ;  /* 0x000000010f047890 */ /* 0x000fc8000fffe0ff */
[----:B------:R-:W-:-:S04]  /*2da0*/  UISETP.NE.AND UP0, UPT, UR4, 0x8, UPT ;  /* 0x000000080400788c */ /* 0x000fc8000bf05270 */
[----:B------:R-:W-:Y:S02]  /*2db0*/  USEL UR6, URZ, 0x1, UP0 ;  /* 0x00000001ff067887 */ /* 0x000fe40008000000 */
[----:B------:R-:W-:-:S04]  /*2dc0*/  USEL UR4, UR4, URZ, UP0 ;  /* 0x000000ff04047287 */ /* 0x000fc80008000000 */
[----:B------:R-:W-:Y:S01]  /*2dd0*/  ULEA UR5, UR4, UR7, 0x3 ;  /* 0x0000000704057291 */ /* 0x000fe2000f8e18ff */
[----:B------:R-:W-:-:S04]  /*2de0*/  LOP3.LUT R2, R12, UR6, RZ, 0x3c, !PT ;  /* 0x000000060c027c12 */ /* 0x000fc8000f8e3cff */
[----:B-1----:R-:W-:-:S04]  /*2df0*/  SHF.L.U32 R3, R2, 0x1f, RZ ;  /* 0x0000001f02037819 */ /* 0x002fc800000006ff */
[----:B------:R-:W1:Y:S02]  /*2e00*/  SYNCS.PHASECHK.TRANS64.TRYWAIT P0, [UR5], R3 ;  /* 0x00000003ff0075a7 */ /* 0x000e640008001105 */
[----:B-1----:R-:W-:Y:S05]  /*2e10*/  @!P0 BRA `(.L_x_48) ;  /* 0x0000006400a08947 */ /* 0x002fea0003800000 */
.L_x_148:
        /* <DEDUP_REMOVED lines=9> */
.L_x_150:
        /* <DEDUP_REMOVED lines=9> */
.L_x_152:
        /* <DEDUP_REMOVED lines=9> */
.L_x_154:
        /* <DEDUP_REMOVED lines=9> */
.L_x_156:
        /* <DEDUP_REMOVED lines=9> */
.L_x_158:
[----:B------:R-:W-:-:S04]  /*30f0*/  UIADD3 UR4, UPT, UPT, UR4, 0x1, URZ ;  /* 0x0000000104047890 */ /* 0x000fc8000fffe0ff */
[----:B------:R-:W-:-:S04]  /*3100*/  UISETP.NE.AND UP0, UPT, UR4, 0x8, UPT ;  /* 0x000000080400788c */ /* 0x000fc8000bf05270 */
[----:B------:R-:W-:Y:S02]  /*3110*/  USEL UR5, URZ, 0x1, UP0 ;  /* 0x00000001ff057887 */ /* 0x000fe40008000000 */
[----:B------:R-:W-:-:S04]  /*3120*/  USEL UR4, UR4, URZ, UP0 ;  /* 0x000000ff04047287 */ /* 0x000fc80008000000 */
[----:B------:R-:W-:Y:S01]  /*3130*/  ULEA UR4, UR4, UR7, 0x3 ;  /* 0x0000000704047291 */ /* 0x000fe2000f8e18ff */
[----:B-1----:R-:W-:-:S04]  /*3140*/  LOP3.LUT R3, R2, UR5, RZ, 0x3c, !PT ;  /* 0x0000000502037c12 */ /* 0x002fc8000f8e3cff */
[----:B------:R-:W-:Y:S01]  /*3150*/  SHF.L.U32 R3, R3, 0x1f, RZ ;  /* 0x0000001f03037819 */ /* 0x000fe200000006ff */
[----:B------:R-:W-:-:S07]  /*3160*/  IMAD.U32 R0, RZ, RZ, UR4 ;  /* 0x00000004ff007e24 */ /* 0x000fce000f8e00ff */
.L_x_54:
[----:B-1----:R1:W2:Y:S02]  /*3170*/  SYNCS.PHASECHK.TRANS64.TRYWAIT P0, [R0+URZ], R3 ;  /* 0x00000003000075a7 */ /* 0x0022a400080011ff */
[----:B--2---:R-:W-:Y:S05]  /*3180*/  @!P0 NANOSLEEP.SYNCS 0x989680 ;  /* 0x009896800000895d */ /* 0x004fea0003900000 */
[----:B------:R-:W2:Y:S02]  /*3190*/  @!P0 SYNCS.PHASECHK.TRANS64 P0, [R0+URZ], R3 ;  /* 0x00000003000085a7 */ /* 0x000ea400080010ff */
[----:B--2---:R-:W-:Y:S05]  /*31a0*/  @P0 EXIT ;  /* 0x000000000000094d */ /* 0x004fea0003800000 */
[----:B------:R-:W-:Y:S05]  /*31b0*/  BRA `(.L_x_54) ;  /* 0xfffffffc00ec7947 */ /* 0x000fea000383ffff */
.L_x_22:
[----:B------:R-:W-:-:S04]  /*31c0*/  UISETP.NE.AND UP0, UPT, UR55, URZ, UPT ;  /* 0x000000ff3700728c */ /* 0x000fc8000bf05270 */
[----:B------:R-:W-:-:S09]  /*31d0*/  UISETP.NE.OR UP0, UPT, UR18, 0x1, UP0 ;  /* 0x000000011200788c */ /* 0x000fd20008705670 */
[----:B------:R-:W-:Y:S05]  /*31e0*/  BRA.U UP0, `(.L_x_55) ;  /* 0x00000005004c7547 */ /* 0x000fea000b800000 */
[----:B------:R-:W-:Y:S01]  /*31f0*/  HFMA2 R3, -RZ, RZ, 0, 0 ;  /* 0x00000000ff037431 */ /* 0x000fe200000001ff */
[----:B------:R-:W-:Y:S01]  /*3200*/  ISETP.GE.U32.AND P2, PT, R5, 0x4, PT ;  /* 0x000000040500780c */ /* 0x000fe20003f46070 */
[----:B------:R-:W-:Y:S01]  /*3210*/  IMAD.MOV.U32 R12, RZ, RZ, 0x1 ;  /* 0x00000001ff0c7424 */ /* 0x000fe200078e00ff */
[----:B------:R-:W-:Y:S01]  /*3220*/  CS2R R6, SRZ ;  /* 0x0000000000067805 */ /* 0x000fe2000001ff00 */
[----:B------:R-:W-:Y:S01]  /*3230*/  IMAD.MOV.U32 R4, RZ, RZ, RZ ;  /* 0x000000ffff047224 */ /* 0x000fe200078e00ff */
[----:B------:R-:W-:Y:S01]  /*3240*/  UMOV UR6, 0x400 ;  /* 0x0000040000067882 */ /* 0x000fe20000000000 */
[----:B------:R-:W-:Y:S01]  /*3250*/  UMOV UR5, URZ ;  /* 0x000000ff00057c82 */ /* 0x000fe20008000000 */
[----:B------:R-:W-:-:S12]  /*3260*/  ULEA UR6, UR55, UR6, 0x18 ;  /* 0x0000000637067291 */ /* 0x000fd8000f8ec0ff */
.L_x_59:
[----:B------:R-:W-:Y:S02]  /*3270*/  LEA R0, R3, UR6, 0x3 ;  /* 0x0000000603007c11 */ /* 0x000fe4000f8e18ff */
[----:B------:R-:W-:-:S03]  /*3280*/  SHF.L.U32 R9, R4, 0x1f, RZ ;  /* 0x0000001f04097819 */ /* 0x000fc600000006ff */
[----:B------:R-:W-:Y:S01]  /*3290*/  VIADD R8, R0, 0x110 ;  /* 0x0000011000087836 */ /* 0x000fe20000000000 */
[----:B------:R-:W2:Y:S02]  /*32a0*/  SYNCS.PHASECHK.TRANS64.TRYWAIT P0, [R0+URZ+0x100], R9 ;  /* 0x00010009000075a7 */ /* 0x000ea400080011ff */
[----:B--2---:R-:W-:Y:S05]  /*32b0*/  @!P0 BRA `(.L_x_56) ;  /* 0x0000006400088947 */ /* 0x004fea0003800000 */
.L_x_159:
[----:B------:R-:W-:Y:S01]  /*32c0*/  ULEA UR4, UR5, UR6, 0x3 ;  /* 0x0000000605047291 */ /* 0x000fe2000f8e18ff */
[----:B------:R-:W-:Y:S01]  /*32d0*/  PRMT R8, RZ, 0x654, R8 ;  /* 0x00000654ff087816 */ /* 0x000fe20000000008 */
[----:B--2---:R-:W-:Y:S01]  /*32e0*/  @!P2 IMAD.MOV.U32 R9, RZ, RZ, 0x10 ;  /* 0x00000010ff09a424 */ /* 0x004fe200078e00ff */
[----:B------:R-:W-:Y:S01]  /*32f0*/  SHF.L.U32 R11, R12, 0x1f, RZ ;  /* 0x0000001f0c0b7819 */ /* 0x000fe200000006ff */
[----:B------:R-:W-:Y:S01]  /*3300*/  UIADD3 UR7, UPT, UPT, UR4, 0xc0, URZ ;  /* 0x000000c004077890 */ /* 0x000fe2000fffe0ff */
[----:B------:R2:W-:Y:S05]  /*3310*/  SYNCS.ARRIVE.TRANS64.RED.A1T0 RZ, [R8+URZ], RZ ;  /* 0x000000ff08ff79a7 */ /* 0x0005ea00081004ff */
[----:B------:R-:W-:Y:S01]  /*3320*/  IMAD.U32 R0, RZ, RZ, UR7 ;  /* 0x00000007ff007e24 */ /* 0x000fe2000f8e00ff */
[----:B------:R-:W3:Y:S04]  /*3330*/  SYNCS.PHASECHK.TRANS64.TRYWAIT P0, [UR4+0xd0], R11 ;  /* 0x0000d00bff0075a7 */ /* 0x000ee80008001104 */
[----:B------:R-:W-:Y:S01]  /*3340*/  PRMT R13, R5, 0x654, R0 ;  /* 0x00000654050d7816 */ /* 0x000fe20000000000 */
[----:B--23--:R-:W-:Y:S06]  /*3350*/  @!P0 BRA `(.L_x_57) ;  /* 0x0000006000f48947 */ /* 0x00cfec0003800000 */
.L_x_161:
[----:B------:R-:W-:Y:S01]  /*3360*/  ULEA UR8, UR5, UR6, 0x4 ;  /* 0x0000000605087291 */ /* 0x000fe2000f8e20ff */
[----:B------:R-:W-:Y:S01]  /*3370*/  SEL R2, R13, R2, !P2 ;  /* 0x000000020d027207 */ /* 0x000fe20005000000 */
[----:B------:R-:W-:Y:S01]  /*3380*/  UIADD3 UR9, UPT, UPT, UR4, 0xc0, URZ ;  /* 0x000000c004097890 */ /* 0x000fe2000fffe0ff */
[----:B--2---:R-:W-:Y:S01]  /*3390*/  LEA R0, R7, UR6, 0x3 ;  /* 0x0000000607007c11 */ /* 0x004fe2000f8e18ff */
[----:B------:R-:W-:Y:S01]  /*33a0*/  UIADD3 UR8, UPT, UPT, UR8, 0x130, URZ ;  /* 0x0000013008087890 */ /* 0x000fe2000fffe0ff */
[----:B------:R2:W-:Y:S01]  /*33b0*/  @!P2 SYNCS.ARRIVE.TRANS64.RED RZ, [R2+URZ], R9 ;  /* 0x0000000902ffa9a7 */ /* 0x0005e200080004ff */
[----:B------:R-:W-:Y:S01]  /*33c0*/  UIADD3 UR4, UPT, UPT, UR5, 0x1, URZ ;  /* 0x0000000105047890 */ /* 0x000fe2000fffe0ff */
[----:B------:R-:W-:-:S03]  /*33d0*/  VIADD R3, R3, 0x1 ;  /* 0x0000000103037836 */ /* 0x000fc60000000000 */
[----:B------:R-:W-:Y:S02]  /*33e0*/  UISETP.NE.AND UP0, UPT, UR4, 0x2, UPT ;  /* 0x000000020400788c */ /* 0x000fe4000bf05270 */
[----:B------:R-:W-:Y:S01]  /*33f0*/  ISETP.NE.AND P0, PT, R3, 0x2, PT ;  /* 0x000000020300780c */ /* 0x000fe20003f05270 */
[----:B------:R-:W-:Y:S06]  /*3400*/  UGETNEXTWORKID.BROADCAST [UR8], [UR9] ;  /* 0x00000000080073ca */ /* 0x000fec0008000100 */
[----:B------:R-:W-:Y:S02]  /*3410*/  USEL UR7, URZ, 0x1, UP0 ;  /* 0x00000001ff077887 */ /* 0x000fe40008000000 */
[----:B------:R-:W-:-:S04]  /*3420*/  USEL UR5, UR4, URZ, UP0 ;  /* 0x000000ff04057287 */ /* 0x000fc80008000000 */
[----:B------:R-:W-:Y:S02]  /*3430*/  LOP3.LUT R12, R12, UR7, RZ, 0x3c, !PT ;  /* 0x000000070c0c7c12 */ /* 0x000fe4000f8e3cff */
[----:B--2---:R-:W-:-:S04]  /*3440*/  SHF.L.U32 R9, R6, 0x1f, RZ ;  /* 0x0000001f06097819 */ /* 0x004fc800000006ff */
[----:B------:R-:W2:Y:S02]  /*3450*/  SYNCS.PHASECHK.TRANS64.TRYWAIT P1, [R0+URZ+0xc0], R9 ;  /* 0x0000c009000075a7 */ /* 0x000ea400080211ff */
[----:B--2---:R-:W-:Y:S05]  /*3460*/  @!P1 BRA `(.L_x_58) ;  /* 0x0000006000c89947 */ /* 0x004fea0003800000 */
.L_x_162:
[C---:B------:R-:W-:Y:S01]  /*3470*/  LEA R8, R7.reuse, UR6, 0x4 ;  /* 0x0000000607087c11 */ /* 0x040fe2000f8e20ff */
[----:B------:R-:W-:Y:S01]  /*3480*/  VIADD R7, R7, 0x1 ;  /* 0x0000000107077836 */ /* 0x000fe20000000000 */
[----:B------:R-:W-:Y:S01]  /*3490*/  SEL R3, R3, RZ, P0 ;  /* 0x000000ff03037207 */ /* 0x000fe20000000000 */
[----:B--2---:R-:W-:-:S03]  /*34a0*/  VIADD R0, R0, 0xd0 ;  /* 0x000000d000007836 */ /* 0x004fc60000000000 */
[----:B------:R-:W2:Y:S01]  /*34b0*/  LDS.128 R8, [R8+0x130] ;  /* 0x0001300008087984 */ /* 0x000ea20000000c00 */
[C---:B------:R-:W-:Y:S02]  /*34c0*/  ISETP.NE.AND P1, PT, R7.reuse, 0x2, PT ;  /* 0x000000020700780c */ /* 0x040fe40003f25270 */
[----:B------:R-:W-:Y:S01]  /*34d0*/  PRMT R0, RZ, 0x654, R0 ;  /* 0x00000654ff007816 */ /* 0x000fe20000000000 */
[----:B------:R-:W-:Y:S01]  /*34e0*/  @!PT LDS RZ, [RZ] ;  /* 0x00000000fffff984 */ /* 0x000fe20000000800 */
[----:B------:R-:W-:Y:S01]  /*34f0*/  @!PT LDS RZ, [RZ] ;  /* 0x00000000fffff984 */ /* 0x000fe20000000800 */
[----:B------:R-:W-:Y:S01]  /*3500*/  @!PT LDS RZ, [RZ] ;  /* 0x00000000fffff984 */ /* 0x000fe20000000800 */
[----:B------:R-:W-:Y:S01]  /*3510*/  @!PT LDS RZ, [RZ] ;  /* 0x00000000fffff984 */ /* 0x000fe20000000800 */
[----:B------:R3:W-:Y:S06]  /*3520*/  MEMBAR.ALL.CTA ;  /* 0x0000000000007992 */ /* 0x0007ec0000008000 */
[----:B---3--:R-:W3:Y:S01]  /*3530*/  FENCE.VIEW.ASYNC.S ;  /* 0x00000000000073c6 */ /* 0x008ee20000000000 */
[----:B------:R-:W-:Y:S01]  /*3540*/  SEL R7, R7, RZ, P1 ;  /* 0x000000ff07077207 */ /* 0x000fe20000800000 */
[----:B---3--:R3:W-:Y:S01]  /*3550*/  SYNCS.ARRIVE.TRANS64.RED.A1T0 RZ, [R0+URZ], RZ ;  /* 0x000000ff00ff79a7 */ /* 0x0087e200081004ff */
[----:B--2---:R-:W-:-:S02]  /*3560*/  LOP3.LUT P3, RZ, R10, 0x1, RZ, 0xc0, !PT ;  /* 0x000000010aff7812 */ /* 0x004fc4000786c0ff */
[----:B------:R-:W-:Y:S02]  /*3570*/  SEL R9, RZ, 0x1, P0 ;  /* 0x00000001ff097807 */ /* 0x000fe40000000000 */
[----:B------:R-:W-:Y:S02]  /*3580*/  SEL R11, RZ, 0x1, P1 ;  /* 0x00000001ff0b7807 */ /* 0x000fe40000800000 */
[----:B------:R-:W-:Y:S02]  /*3590*/  LOP3.LUT R4, R4, R9, RZ, 0x3c, !PT ;  /* 0x0000000904047212 */ /* 0x000fe400078e3cff */
[----:B------:R-:W-:-:S05]  /*35a0*/  LOP3.LUT R6, R6, R11, RZ, 0x3c, !PT ;  /* 0x0000000b06067212 */ /* 0x000fca00078e3cff */
[----:B---3--:R-:W-:Y:S05]  /*35b0*/  @P3 BRA `(.L_x_59) ;  /* 0xfffffffc002c3947 */ /* 0x008fea000383ffff */
[----:B------:R-:W-:Y:S01]  /*35c0*/  ULEA UR4, UR5, UR6, 0x3 ;  /* 0x0000000605047291 */ /* 0x000fe2000f8e18ff */
[----:B------:R-:W-:-:S08]  /*35d0*/  SHF.L.U32 R3, R12, 0x1f, RZ ;  /* 0x0000001f0c037819 */ /* 0x000fd000000006ff */
[----:B------:R-:W2:Y:S02]  /*35e0*/  SYNCS.PHASECHK.TRANS64 P0, [UR4+0xd0], R3 ;  /* 0x0000d003ff0075a7 */ /* 0x000ea40008001004 */
[----:B--2---:R-:W-:Y:S05]  /*35f0*/  @P0 BRA `(.L_x_60) ;  /* 0x0000000000080947 */ /* 0x004fea0003800000 */
[----:B------:R-:W2:Y:S02]  /*3600*/  SYNCS.PHASECHK.TRANS64.TRYWAIT P0, [UR4+0xd0], R3 ;  /* 0x0000d003ff0075a7 */ /* 0x000ea40008001104 */
[----:B--2---:R-:W-:Y:S05]  /*3610*/  @!P0 BRA `(.L_x_61) ;  /* 0x0000006000708947 */ /* 0x004fea0003800000 */
.L_x_60:
[----:B------:R-:W-:-:S04]  /*3620*/  UIADD3 UR7, UPT, UPT, UR5, 0x1, URZ ;  /* 0x0000000105077890 */ /* 0x000fc8000fffe0ff */
[----:B------:R-:W-:-:S04]  /*3630*/  UISETP.NE.AND UP0, UPT, UR7, 0x2, UPT ;  /* 0x000000020700788c */ /* 0x000fc8000bf05270 */
[----:B------:R-:W-:Y:S02]  /*3640*/  USEL UR8, URZ, 0x1, UP0 ;  /* 0x00000001ff087887 */ /* 0x000fe40008000000 */
[----:B------:R-:W-:-:S04]  /*3650*/  USEL UR7, UR7, URZ, UP0 ;  /* 0x000000ff07077287 */ /* 0x000fc80008000000 */
[----:B------:R-:W-:Y:S01]  /*3660*/  ULEA UR7, UR7, UR6, 0x3 ;  /* 0x0000000607077291 */ /* 0x000fe2000f8e18ff */
[----:B--2---:R-:W-:-:S04]  /*3670*/  LOP3.LUT R3, R12, UR8, RZ, 0x3c, !PT ;  /* 0x000000080c037c12 */ /* 0x004fc8000f8e3cff */
[----:B------:R-:W-:-:S04]  /*3680*/  SHF.L.U32 R0, R3, 0x1f, RZ ;  /* 0x0000001f03007819 */ /* 0x000fc800000006ff */
[----:B------:R-:W2:Y:S02]  /*3690*/  SYNCS.PHASECHK.TRANS64 P0, [UR7+0xd0], R0 ;  /* 0x0000d000ff0075a7 */ /* 0x000ea40008001007 */
[----:B-12---:R-:W-:Y:S05]  /*36a0*/  @P0 EXIT ;  /* 0x000000000000094d */ /* 0x006fea0003800000 */
[----:B------:R-:W-:Y:S02]  /*36b0*/  SHF.L.U32 R3, R3, 0x1f, RZ ;  /* 0x0000001f03037819 */ /* 0x000fe400000006ff */
[----:B------:R-:W-:-:S07]  /*36c0*/  MOV R0, UR7 ;  /* 0x0000000700007c02 */ /* 0x000fce0008000f00 */
.L_x_62:
[----:B-1----:R1:W2:Y:S02]  /*36d0*/  SYNCS.PHASECHK.TRANS64.TRYWAIT P0, [R0+URZ+0xd0], R3 ;  /* 0x0000d003000075a7 */ /* 0x0022a400080011ff */
[----:B--2---:R-:W-:Y:S05]  /*36e0*/  @!P0 NANOSLEEP.SYNCS 0x989680 ;  /* 0x009896800000895d */ /* 0x004fea0003900000 */
[----:B------:R-:W2:Y:S02]  /*36f0*/  @!P0 SYNCS.PHASECHK.TRANS64 P0, [R0+URZ+0xd0], R3 ;  /* 0x0000d003000085a7 */ /* 0x000ea400080010ff */
[----:B--2---:R-:W-:Y:S05]  /*3700*/  @P0 EXIT ;  /* 0x000000000000094d */ /* 0x004fea0003800000 */
[----:B------:R-:W-:Y:S05]  /*3710*/  BRA `(.L_x_62) ;  /* 0xfffffffc00ec7947 */ /* 0x000fea000383ffff */
.L_x_55:
[----:B------:R-:W-:Y:S05]  /*3720*/  BRA.U UP5, `(.L_x_63) ;  /* 0x0000001d05287547 */ /* 0x000fea000b800000 */
[----:B------:R-:W-:Y:S01]  /*3730*/  UMOV UR5, 0x40 ;  /* 0x0000004000057882 */ /* 0x000fe20000000000 */
[----:B------:R-:W-:Y:S01]  /*3740*/  NOP ;  /* 0x0000000000007918 */ /* 0x000fe20000000000 */
[----:B------:R-:W-:Y:S01]  /*3750*/  ULEA UR5, UR55, UR5, 0x18 ;  /* 0x0000000537057291 */ /* 0x000fe2000f8ec0ff */
[----:B------:R-:W-:Y:S02]  /*3760*/  UMOV UR6, 0x400 ;  /* 0x0000040000067882 */ /* 0x000fe40000000000 */
[----:B------:R-:W-:-:S06]  /*3770*/  ULEA UR6, UR55, UR6, 0x18 ;  /* 0x0000000637067291 */ /* 0x000fcc000f8ec0ff */
[----:B------:R-:W2:Y:S02]  /*3780*/  LDS.U8 R5, [UR5+0x1c] ;  /* 0x00001c05ff057984 */ /* 0x000ea40008000000 */
[----:B--2---:R-:W-:-:S13]  /*3790*/  ISETP.NE.AND P0, PT, R5, RZ, PT ;  /* 0x000000ff0500720c */ /* 0x004fda0003f05270 */
[----:B------:R-:W-:Y:S05]  /*37a0*/  @P0 BRA `(.L_x_64) ;  /* 0x0000000400180947 */ /* 0x000fea0003800000 */
[----:B------:R-:W-:Y:S01]  /*37b0*/  R2UR UR4, R4 ;  /* 0x00000000040472ca */ /* 0x000fe200000e0000 */
[----:B------:R-:W-:-:S12]  /*37c0*/  UIADD3 UR7, UPT, UPT, UR5, 0x8, URZ ;  /* 0x0000000805077890 */ /* 0x000fd8000fffe0ff */
[----:B------:R-:W-:-:S09]  /*37d0*/  UISETP.NE.U32.AND UP1, UPT, UR4, 0x1, UPT ;  /* 0x000000010400788c */ /* 0x000fd2000bf25070 */
[----:B------:R-:W-:Y:S05]  /*37e0*/  BRA.U !UP1, `(.L_x_65) ;  /* 0x0000000109a47547 */ /* 0x000fea000b800000 */
[----:B------:R-:W-:Y:S01]  /*37f0*/  ELECT P0, URZ, PT ;  /* 0x0000000000ff782f */ /* 0x000fe20003800000 */
[----:B------:R-:W-:-:S12]  /*3800*/  BSSY B0, `(.L_x_65) ;  /* 0x0000027000007945 */ /* 0x000fd80003800000 */
[----:B------:R-:W-:Y:S05]  /*3810*/  @!P0 BRA `(.L_x_66) ;  /* 0x0000000000948947 */ /* 0x000fea0003800000 */
[----:B------:R-:W-:-:S05]  /*3820*/  UMOV UR4, 0x10 ;  /* 0x0000001000047882 */ /* 0x000fca0000000000 */
[----:B------:R-:W-:Y:S04]  /*3830*/  DEPBAR.LE SB2, 0x36 ;  /* 0x0000ad800000791a */ /* 0x000fe80000000000 */
[----:B------:R-:W2:Y:S02]  /*3840*/  UTCATOMSWS.2CTA.FIND_AND_SET.ALIGN UP0, UR4, UR4 ;  /* 0x00000004000475e3 */ /* 0x000ea40008200800 */
[----:B--2---:R-:W-:Y:S01]  /*3850*/  MOV R12, UR4 ;  /* 0x00000004000c7c02 */ /* 0x004fe20008000f00 */
[----:B------:R-:W-:Y:S06]  /*3860*/  BRA.U UP0, `(.L_x_67) ;  /* 0x0000000100187547 */ /* 0x000fec000b800000 */
.L_x_68:
[----:B------:R-:W-:Y:S05]  /*3870*/  NANOSLEEP 0x64 ;  /* 0x000000640000795d */ /* 0x000fea0003800000 */
[----:B------:R-:W-:-:S05]  /*3880*/  UMOV UR4, 0x10 ;  /* 0x0000001000047882 */ /* 0x000fca0000000000 */
[----:B------:R-:W-:Y:S04]  /*3890*/  DEPBAR.LE SB2, 0x36 ;  /* 0x0000ad800000791a */ /* 0x000fe80000000000 */
[----:B------:R-:W2:Y:S02]  /*38a0*/  UTCATOMSWS.2CTA.FIND_AND_SET.ALIGN UP0, UR4, UR4 ;  /* 0x00000004000475e3 */ /* 0x000ea40008200800 */
[----:B--2---:R-:W-:Y:S01]  /*38b0*/  MOV R12, UR4 ;  /* 0x00000004000c7c02 */ /* 0x004fe20008000f00 */
[----:B------:R-:W-:Y:S05]  /*38c0*/  BRA.U !UP0, `(.L_x_68) ;  /* 0xfffffffd08e87547 */ /* 0x000fea000b83ffff */
.L_x_67:
[----:B------:R-:W2:Y:S01]  /*38d0*/  LDS R8, [UR5+0x10] ;  /* 0x00001005ff087984 */ /* 0x000ea20008000800 */
[----:B------:R-:W-:Y:S01]  /*38e0*/  R2UR UR4, R3 ;  /* 0x00000000030472ca */ /* 0x000fe200000e0000 */
[----:B------:R-:W-:-:S04]  /*38f0*/  IMAD.U32 R5, RZ, RZ, UR6 ;  /* 0x00000006ff057e24 */ /* 0x000fc8000f8e00ff */
[----:B------:R-:W-:-:S08]  /*3900*/  VIADD R5, R5, 0x150 ;  /* 0x0000015005057836 */ /* 0x000fd00000000000 */
[----:B------:R-:W-:Y:S02]  /*3910*/  MOV R6, UR4 ;  /* 0x0000000400067c02 */ /* 0x000fe40008000f00 */
[----:B--2---:R-:W-:-:S04]  /*3920*/  SHF.L.U32 R8, R8, 0x1f, RZ ;  /* 0x0000001f08087819 */ /* 0x004fc800000006ff */
[----:B------:R-:W2:Y:S02]  /*3930*/  SYNCS.PHASECHK.TRANS64.TRYWAIT P0, [UR5+0x8], R8 ;  /* 0x00000808ff0075a7 */ /* 0x000ea40008001105 */
[----:B--2---:R-:W-:Y:S05]  /*3940*/  @P0 BRA `(.L_x_69) ;  /* 0x0000000000080947 */ /* 0x004fea0003800000 */
[----:B------:R-:W2:Y:S02]  /*3950*/  SYNCS.PHASECHK.TRANS64.TRYWAIT P0, [UR5+0x8], R8 ;  /* 0x00000808ff0075a7 */ /* 0x000ea40008001105 */
[----:B--2---:R-:W-:Y:S05]  /*3960*/  @!P0 BRA `(.L_x_70) ;  /* 0x0000005c00b48947 */ /* 0x004fea0003800000 */
.L_x_69:
[----:B------:R-:W-:Y:S01]  /*3970*/  R2UR UR4, R3 ;  /* 0x00000000030472ca */ /* 0x000fe200000e0000 */
[----:B------:R-:W-:Y:S01]  /*3980*/  IMAD.MOV.U32 R9, RZ, RZ, 0xffff ;  /* 0x0000ffffff097424 */ /* 0x000fe200078e00ff */
[----:B------:R-:W-:Y:S01]  /*3990*/  PRMT R6, R6, 0x654, R5 ;  /* 0x0000065406067816 */ /* 0x000fe20000000005 */
[----:B------:R-:W-:Y:S02]  /*39a0*/  HFMA2 R5, -RZ, RZ, 0, 5.9604644775390625e-08 ;  /* 0x00000001ff057431 */ /* 0x000fe400000001ff */
[----:B--2---:R-:W-:Y:S02]  /*39b0*/  IMAD.MOV.U32 R8, RZ, RZ, 0x4 ;  /* 0x00000004ff087424 */ /* 0x004fe400078e00ff */
[----:B------:R-:W-:Y:S01]  /*39c0*/  IMAD.SHL.U32 R11, R12, 0x20, RZ ;  /* 0x000000200c0b7824 */ /* 0x000fe200078e00ff */
[----:B------:R-:W-:-:S05]  /*39d0*/  SHF.L.U32 R10, R9, R12, RZ ;  /* 0x0000000c090a7219 */ /* 0x000fca00000006ff */
[----:B------:R-:W-:Y:S01]  /*39e0*/  UPRMT UR4, UR4, 0x654, UR7 ;  /* 0x0000065404047896 */ /* 0x000fe20008000007 */
[----:B------:R-:W-:-:S05]  /*39f0*/  SHF.L.U32 R9, R5, R12, RZ ;  /* 0x0000000c05097219 */ /* 0x000fca00000006ff */
[----:B------:R-:W-:-:S03]  /*3a00*/  MOV R7, UR4 ;  /* 0x0000000400077c02 */ /* 0x000fc60008000f00 */
[----:B------:R2:W-:Y:S01]  /*3a10*/  SYNCS.ARRIVE.TRANS64.RED RZ, [UR4], R8 ;  /* 0x00000008ffff79a7 */ /* 0x0005e20008000404 */
[----:B------:R2:W-:Y:S04]  /*3a20*/  STS [UR6+0x150], R11 ;  /* 0x0001500bff007988 */ /* 0x0005e80008000806 */
[----:B------:R2:W-:Y:S04]  /*3a30*/  STAS [R6.64], R12 ;  /* 0x0000000c06007dbd */ /* 0x0005e8000c0008ff */
[----:B------:R2:W-:Y:S04]  /*3a40*/  ATOMS.OR RZ, [UR5+0x14], R10 ;  /* 0x0000140affff798c */ /* 0x0005e8000b000005 */
[----:B------:R2:W-:Y:S04]  /*3a50*/  ATOMS.OR RZ, [UR5+0x18], R9 ;  /* 0x00001809ffff798c */ /* 0x0005e8000b000005 */
[----:B------:R2:W-:Y:S02]  /*3a60*/  ATOMS.XOR RZ, [UR5+0x10], R5 ;  /* 0x00001005ffff798c */ /* 0x0005e4000b800005 */
.L_x_66:
[----:B-1----:R-:W-:Y:S05]  /*3a70*/  BSYNC B0 ;  /* 0x0000000000007941 */ /* 0x002fea0003800000 */
.L_x_65:
[----:B------:R-:W-:Y:S05]  /*3a80*/  BRA.U UP1, `(.L_x_71) ;  /* 0x0000000101707547 */ /* 0x000fea000b800000 */
[----:B------:R-:W-:-:S03]  /*3a90*/  UMOV UR4, 0xffffffff ;  /* 0xffffffff00047882 */ /* 0x000fc60000000000 */
[----:B------:R-:W-:Y:S05]  /*3aa0*/  BRA.DIV UR4, `(.L_x_72) ;  /* 0x0000005e047c7947 */ /* 0x000fea000b800000 */
[----:B------:R-:W-:-:S13]  /*3ab0*/  ELECT P0, URZ, PT ;  /* 0x0000000000ff782f */ /* 0x000fda0003800000 */
.L_x_166:
[----:B------:R-:W-:Y:S05]  /*3ac0*/  @!P0 BRA `(.L_x_71) ;  /* 0x0000000000608947 */ /* 0x000fea0003800000 */
[----:B--2---:R-:W2:Y:S02]  /*3ad0*/  LDS R6, [UR5+0x10] ;  /* 0x00001005ff067984 */ /* 0x004ea40008000800 */
[----:B--2---:R-:W-:-:S04]  /*3ae0*/  SHF.L.U32 R6, R6, 0x1f, RZ ;  /* 0x0000001f06067819 */ /* 0x004fc800000006ff */
[----:B------:R-:W2:Y:S02]  /*3af0*/  SYNCS.PHASECHK.TRANS64.TRYWAIT P0, [UR5+0x8], R6 ;  /* 0x00000806ff0075a7 */ /* 0x000ea40008001105 */
[----:B--2---:R-:W-:Y:S05]  /*3b00*/  @P0 BRA `(.L_x_73) ;  /* 0x0000000000080947 */ /* 0x004fea0003800000 */
[----:B------:R-:W2:Y:S02]  /*3b10*/  SYNCS.PHASECHK.TRANS64.TRYWAIT P0, [UR5+0x8], R6 ;  /* 0x00000806ff0075a7 */ /* 0x000ea40008001105 */
[----:B--2---:R-:W-:Y:S05]  /*3b20*/  @!P0 BRA `(.L_x_74) ;  /* 0x0000005c00808947 */ /* 0x004fea0003800000 */
.L_x_73:
[----:B------:R-:W3:Y:S01]  /*3b30*/  LDS R8, [UR6+0x150] ;  /* 0x00015006ff087984 */ /* 0x000ee20008000800 */
[----:B------:R-:W-:Y:S01]  /*3b40*/  R2UR UR4, R3 ;  /* 0x00000000030472ca */ /* 0x000fe200000e0000 */
[----:B--2---:R-:W-:Y:S02]  /*3b50*/  IMAD.MOV.U32 R6, RZ, RZ, 0xffff ;  /* 0x0000ffffff067424 */ /* 0x004fe400078e00ff */
[----:B------:R-:W-:-:S10]  /*3b60*/  IMAD.MOV.U32 R5, RZ, RZ, 0x1 ;  /* 0x00000001ff057424 */ /* 0x000fd400078e00ff */
[----:B------:R-:W-:Y:S01]  /*3b70*/  UPRMT UR4, UR4, 0x654, UR7 ;  /* 0x0000065404047896 */ /* 0x000fe20008000007 */
[----:B---3--:R-:W-:Y:S01]  /*3b80*/  IMAD.SHL.U32 R7, R8, 0x20, RZ ;  /* 0x0000002008077824 */ /* 0x008fe200078e00ff */
[-C--:B------:R-:W-:Y:S02]  /*3b90*/  SHF.L.U32 R6, R6, R8.reuse, RZ ;  /* 0x0000000806067219 */ /* 0x080fe400000006ff */
[----:B------:R-:W-:Y:S02]  /*3ba0*/  SHF.L.U32 R8, R5, R8, RZ ;  /* 0x0000000805087219 */ /* 0x000fe400000006ff */
[----:B------:R3:W-:Y:S04]  /*3bb0*/  STS [UR6+0x150], R7 ;  /* 0x00015007ff007988 */ /* 0x0007e80008000806 */
[----:B------:R3:W-:Y:S04]  /*3bc0*/  ATOMS.OR RZ, [UR5+0x14], R6 ;  /* 0x00001406ffff798c */ /* 0x0007e8000b000005 */
[----:B------:R3:W-:Y:S01]  /*3bd0*/  ATOMS.OR RZ, [UR5+0x18], R8 ;  /* 0x00001808ffff798c */ /* 0x0007e2000b000005 */
[----:B------:R-:W-:Y:S03]  /*3be0*/  SYNCS.ARRIVE.TRANS64.RED.A1T0 RZ, [UR4], RZ ;  /* 0x000000ffffff79a7 */ /* 0x000fe60008100404 */
[----:B------:R3:W-:Y:S01]  /*3bf0*/  ATOMS.XOR RZ, [UR5+0x10], R5 ;  /* 0x00001005ffff798c */ /* 0x0007e2000b800005 */
[----:B------:R-:W-:Y:S05]  /*3c00*/  BRA `(.L_x_71) ;  /* 0x0000000000107947 */ /* 0x000fea0003800000 */
.L_x_64:
[----:B------:R-:W-:Y:S02]  /*3c10*/  MOV R5, 0xffffffff ;  /* 0xffffffff00057802 */ /* 0x000fe40000000f00 */
[----:B------:R-:W-:-:S03]  /*3c20*/  MOV R6, 0x3c50 ;  /* 0x00003c5000067802 */ /* 0x000fc60000000f00 */
[----:B------:R2:W-:Y:S04]  /*3c30*/  STS [UR6+0x150], R5 ;  /* 0x00015005ff007988 */ /* 0x0005e80008000806 */
[----:B-12--5:R-:W-:Y:S05]  /*3c40*/  CALL.REL.NOINC `($__internal_1_$__cuda_sm10x_tcgen05_guardrail_trap_phase_invalid_during_alloc) ;  /* 0x0000006000ac7944 */ /* 0x026fea0003c00000 */
.L_x_71:
[----:B------:R-:W-:Y:S05]  /*3c50*/  WARPSYNC.ALL ;  /* 0x0000000000007948 */ /* 0x000fea0003800000 */
[----:B------:R-:W4:Y:S01]  /*3c60*/  S2UR UR43, SR_CgaCtaId ;  /* 0x00000000002b79c3 */ /* 0x000f220000008800 */
[----:B------:R-:W-:Y:S01]  /*3c70*/  UMOV UR4, 0x400 ;  /* 0x0000040000047882 */ /* 0x000fe20000000000 */
[----:B------:R-:W-:-:S06]  /*3c80*/  NOP ;  /* 0x0000000000007918 */ /* 0x000fcc0000000000 */
[----:B------:R-:W-:Y:S06]  /*3c90*/  BAR.ARV 0x6, 0xa0 ;  /* 0x0182800000007b1d */ /* 0x000fec0000002000 */
[----:B------:R-:W1:Y:S01]  /*3ca0*/  LDCU UR11, c[0x0][0x38c] ;  /* 0x00007180ff0b77ac */ /* 0x000e620008000800 */
[----:B------:R-:W-:Y:S01]  /*3cb0*/  LOP3.LUT R2, R2, 0xffff, RZ, 0xc0, !PT ;  /* 0x0000ffff02027812 */ /* 0x000fe200078ec0ff */
[----:B------:R-:W-:Y:S01]  /*3cc0*/  IMAD.MOV.U32 R14, RZ, RZ, 0x1 ;  /* 0x00000001ff0e7424 */ /* 0x000fe200078e00ff */
[----:B------:R-:W-:Y:S02]  /*3cd0*/  LOP3.LUT R0, R0, 0xffff, RZ, 0xc0, !PT ;  /* 0x0000ffff00007812 */ /* 0x000fe400078ec0ff */
[----:B--2---:R-:W-:-:S02]  /*3ce0*/  CS2R R12, SRZ ;  /* 0x00000000000c7805 */ /* 0x004fc4000001ff00 */
[----:B------:R-:W-:Y:S01]  /*3cf0*/  R2UR UR12, R4 ;  /* 0x00000000040c72ca */ /* 0x000fe200000e0000 */
[----:B---3--:R-:W-:Y:S01]  /*3d00*/  IMAD.MOV.U32 R7, RZ, RZ, RZ ;  /* 0x000000ffff077224 */ /* 0x008fe200078e00ff */
[----:B------:R-:W-:Y:S01]  /*3d10*/  R2UR UR53, R2 ;  /* 0x00000000023572ca */ /* 0x000fe200000e0000 */
[----:B------:R-:W2:Y:S01]  /*3d20*/  LDCU UR71, c[0x0][0x370] ;  /* 0x00006e00ff4777ac */ /* 0x000ea20008000800 */
[----:B------:R-:W-:Y:S01]  /*3d30*/  R2UR UR73, R0 ;  /* 0x00000000004972ca */ /* 0x000fe200000e0000 */
[----:B----4-:R-:W-:Y:S01]  /*3d40*/  ULEA UR43, UR43, UR4, 0x18 ;  /* 0x000000042b2b7291 */ /* 0x010fe2000f8ec0ff */
[----:B------:R-:W-:Y:S01]  /*3d50*/  UMOV UR69, URZ ;  /* 0x000000ff00457c82 */ /* 0x000fe20008000000 */
[----:B------:R-:W-:Y:S02]  /*3d60*/  UISETP.GE.AND UP5, UPT, UR42, 0x1, UPT ;  /* 0x000000012a00788c */ /* 0x000fe4000bfa6270 */
[----:B------:R-:W-:Y:S02]  /*3d70*/  UIADD3 UR6, UPT, UPT, UR43, 0x6400, URZ ;  /* 0x000064002b067890 */ /* 0x000fe4000fffe0ff */
[----:B-1----:R-:W-:-:S03]  /*3d80*/  UIADD3 UR11, UPT, UPT, UR11, 0xff, URZ ;  /* 0x000000ff0b0b7890 */ /* 0x002fc6000fffe0ff */
[----:B------:R-:W1:Y:S01]  /*3d90*/  LDS R5, [UR43+0x150] ;  /* 0x0001502bff057984 */ /* 0x000e620008000800 */
[----:B------:R-:W-:Y:S02]  /*3da0*/  UIADD3 UR4, UPT, UPT, UR43, 0x2e400, URZ ;  /* 0x0002e4002b047890 */ /* 0x000fe4000fffe0ff */
[----:B------:R-:W-:Y:S02]  /*3db0*/  USHF.R.S32.HI UR9, URZ, 0x1f, UR11 ;  /* 0x0000001fff097899 */ /* 0x000fe4000801140b */
[----:B------:R-:W-:Y:S02]  /*3dc0*/  USHF.R.U32.HI UR10, URZ, 0x4, UR6 ;  /* 0x00000004ff0a7899 */ /* 0x000fe40008011606 */
[----:B------:R-:W-:Y:S02]  /*3dd0*/  UIADD3 UR5, UPT, UPT, UR43, 0x26400, URZ ;  /* 0x000264002b057890 */ /* 0x000fe4000fffe0ff */
[----:B------:R-:W-:Y:S02]  /*3de0*/  USHF.R.U32.HI UR6, URZ, 0x4, UR4 ;  /* 0x00000004ff067899 */ /* 0x000fe40008011604 */
[----:B------:R-:W-:-:S02]  /*3df0*/  UIADD3 UR7, UPT, UPT, UR43, 0x32400, URZ ;  /* 0x000324002b077890 */ /* 0x000fc4000fffe0ff */
[----:B------:R-:W-:Y:S02]  /*3e00*/  ULEA.HI UR4, UR9, UR11, URZ, 0x8 ;  /* 0x0000000b09047291 */ /* 0x000fe4000f8f40ff */
[----:B------:R-:W-:Y:S02]  /*3e10*/  USHF.R.U32.HI UR8, URZ, 0x4, UR5 ;  /* 0x00000004ff087899 */ /* 0x000fe40008011605 */
[----:B------:R-:W-:Y:S02]  /*3e20*/  USHF.R.U32.HI UR5, URZ, 0x4, UR7 ;  /* 0x00000004ff057899 */ /* 0x000fe40008011607 */
[----:B------:R-:W-:Y:S02]  /*3e30*/  USHF.R.S32.HI UR72, URZ, 0x8, UR4 ;  /* 0x00000008ff487899 */ /* 0x000fe40008011404 */
[----:B------:R-:W-:Y:S02]  /*3e40*/  ULOP3.LUT UR8, UR8, 0x3fff, URZ, 0xc0, !UPT ;  /* 0x00003fff08087892 */ /* 0x000fe4000f8ec0ff */
[----:B------:R-:W-:-:S02]  /*3e50*/  ULOP3.LUT UR6, UR6, 0x3fff, URZ, 0xc0, !UPT ;  /* 0x00003fff06067892 */ /* 0x000fc4000f8ec0ff */
[----:B------:R-:W-:Y:S02]  /*3e60*/  ULOP3.LUT UR5, UR5, 0x3fff, URZ, 0xc0, !UPT ;  /* 0x00003fff05057892 */ /* 0x000fe4000f8ec0ff */
[----:B------:R-:W-:Y:S02]  /*3e70*/  UISETP.LT.AND UP0, UPT, UR72, 0x1, UPT ;  /* 0x000000014800788c */ /* 0x000fe4000bf01270 */
[----:B------:R-:W-:Y:S02]  /*3e80*/  ULOP3.LUT UR63, UR8, 0x10000, URZ, 0xfc, !UPT ;  /* 0x00010000083f7892 */ /* 0x000fe4000f8efcff */
[----:B------:R-:W-:Y:S02]  /*3e90*/  ULOP3.LUT UR64, UR6, 0x10000, URZ, 0xfc, !UPT ;  /* 0x0001000006407892 */ /* 0x000fe4000f8efcff */
[----:B------:R-:W-:Y:S02]  /*3ea0*/  ULOP3.LUT UR65, UR5, 0x10000, URZ, 0xfc, !UPT ;  /* 0x0001000005417892 */ /* 0x000fe4000f8efcff */
[----:B------:R-:W-:-:S02]  /*3eb0*/  USEL UR8, UR72, 0x1, !UP0 ;  /* 0x0000000148087887 */ /* 0x000fc4000c000000 */
[----:B------:R-:W-:Y:S02]  /*3ec0*/  ULOP3.LUT UR10, UR10, 0x3fff, URZ, 0xc0, !UPT ;  /* 0x00003fff0a0a7892 */ /* 0x000fe4000f8ec0ff */
[----:B------:R-:W-:Y:S01]  /*3ed0*/  UISETP.NE.AND UP4, UPT, UR42, 0x1, UPT ;  /* 0x000000012a00788c */ /* 0x000fe2000bf85270 */
[----:B-1----:R-:W-:Y:S01]  /*3ee0*/  R2UR UR36, R5 ;  /* 0x00000000052472ca */ /* 0x002fe200000e0000 */
[----:B------:R-:W-:Y:S01]  /*3ef0*/  IMAD.U32 R5, RZ, RZ, UR8 ;  /* 0x00000008ff057e24 */ /* 0x000fe2000f8e00ff */
[----:B------:R-:W1:Y:S01]  /*3f00*/  LDCU UR70, c[0x0][0x374] ;  /* 0x00006e80ff4677ac */ /* 0x000e620008000800 */
[----:B------:R-:W-:Y:S02]  /*3f10*/  ULOP3.LUT UR62, UR10, 0x10000, URZ, 0xfc, !UPT ;  /* 0x000100000a3e7892 */ /* 0x000fe4000f8efcff */
[----:B------:R-:W-:Y:S01]  /*3f20*/  UISETP.NE.AND UP3, UPT, UR12, URZ, UPT ;  /* 0x000000ff0c00728c */ /* 0x000fe2000bf65270 */
[----:B------:R-:W-:Y:S01]  /*3f30*/  UMOV UR39, URZ ;  /* 0x000000ff00277c82 */ /* 0x000fe20008000000 */
[----:B------:R-:W-:-:S06]  /*3f40*/  UMOV UR38, URZ ;  /* 0x000000ff00267c82 */ /* 0x000fcc0008000000 */
[----:B------:R-:W-:Y:S02]  /*3f50*/  UIADD3 UR4, UPT, UPT, UR36, 0x90, URZ ;  /* 0x0000009024047890 */ /* 0x000fe4000fffe0ff */
[----:B------:R-:W-:Y:S02]  /*3f60*/  UIADD3 UR54, UPT, UPT, UR36, 0x80, URZ ;  /* 0x0000008024367890 */ /* 0x000fe4000fffe0ff */
[----:B------:R-:W-:Y:S02]  /*3f70*/  UIADD3 UR60, UPT, UPT, UR36, 0x84, URZ ;  /* 0x00000084243c7890 */ /* 0x000fe4000fffe0ff */
[----:B------:R-:W-:Y:S01]  /*3f80*/  UIADD3 UR58, UPT, UPT, UR36, 0x88, URZ ;  /* 0x00000088243a7890 */ /* 0x000fe2000fffe0ff */
[----:B------:R-:W-:Y:S01]  /*3f90*/  IMAD.U32 R6, RZ, RZ, UR4 ;  /* 0x00000004ff067e24 */ /* 0x000fe2000f8e00ff */
[----:B------:R-:W-:Y:S02]  /*3fa0*/  UIADD3 UR56, UPT, UPT, UR36, 0x8c, URZ ;  /* 0x0000008c24387890 */ /* 0x000fe4000fffe0ff */
[----:B------:R-:W-:-:S02]  /*3fb0*/  USHF.R.U32.HI UR7, URZ, 0x11, UR54 ;  /* 0x00000011ff077899 */ /* 0x000fc40008011636 */
[----:B------:R-:W-:Y:S02]  /*3fc0*/  USHF.R.U32.HI UR6, URZ, 0x11, UR60 ;  /* 0x00000011ff067899 */ /* 0x000fe4000801163c */
[----:B------:R-:W-:Y:S02]  /*3fd0*/  USHF.R.U32.HI UR5, URZ, 0x11, UR58 ;  /* 0x00000011ff057899 */ /* 0x000fe4000801163a */
[----:B------:R-:W-:Y:S02]  /*3fe0*/  USHF.R.U32.HI UR4, URZ, 0x11, UR56 ;  /* 0x00000011ff047899 */ /* 0x000fe40008011638 */
[----:B------:R-:W-:Y:S02]  /*3ff0*/  ULOP3.LUT UR7, UR7, 0x6000, URZ, 0xc0, !UPT ;  /* 0x0000600007077892 */ /* 0x000fe4000f8ec0ff */
[----:B------:R-:W-:Y:S02]  /*4000*/  ULOP3.LUT UR6, UR6, 0x6000, URZ, 0xc0, !UPT ;  /* 0x0000600006067892 */ /* 0x000fe4000f8ec0ff */
[----:B------:R-:W-:-:S02]  /*4010*/  ULOP3.LUT UR5, UR5, 0x6000, URZ, 0xc0, !UPT ;  /* 0x0000600005057892 */ /* 0x000fc4000f8ec0ff */
[----:B------:R-:W-:Y:S02]  /*4020*/  ULOP3.LUT UR4, UR4, 0x6000, URZ, 0xc0, !UPT ;  /* 0x0000600004047892 */ /* 0x000fe4000f8ec0ff */
[----:B------:R-:W-:Y:S02]  /*4030*/  ULOP3.LUT UR77, UR7, 0x1010, URZ, 0xfc, !UPT ;  /* 0x00001010074d7892 */ /* 0x000fe4000f8efcff */
[----:B------:R-:W-:Y:S02]  /*4040*/  ULOP3.LUT UR76, UR6, 0x1010, URZ, 0xfc, !UPT ;  /* 0x00001010064c7892 */ /* 0x000fe4000f8efcff */
[----:B------:R-:W-:Y:S02]  /*4050*/  ULOP3.LUT UR75, UR5, 0x1010, URZ, 0xfc, !UPT ;  /* 0x00001010054b7892 */ /* 0x000fe4000f8efcff */
[----:B-12---:R-:W-:-:S12]  /*4060*/  ULOP3.LUT UR74, UR4, 0x1010, URZ, 0xfc, !UPT ;  /* 0x00001010044a7892 */ /* 0x006fd8000f8efcff */
.L_x_84:
[C---:B------:R-:W-:Y:S02]  /*4070*/  LEA R2, R13.reuse, UR43, 0x3 ;  /* 0x0000002b0d027c11 */ /* 0x040fe4000f8e18ff */
[----:B------:R-:W-:Y:S02]  /*4080*/  SHF.L.U32 R9, R12, 0x1f, RZ ;  /* 0x0000001f0c097819 */ /* 0x000fe400000006ff */
[----:B------:R-:W-:Y:S02]  /*4090*/  LEA R10, R13, UR43, 0x4 ;  /* 0x0000002b0d0a7c11 */ /* 0x000fe4000f8e20ff */
[----:B------:R-:W1:Y:S02]  /*40a0*/  SYNCS.PHASECHK.TRANS64.TRYWAIT P0, [R2+URZ+0xc0], R9 ;  /* 0x0000c009020075a7 */ /* 0x000e6400080011ff */
[----:B-1-3--:R-:W-:Y:S05]  /*40b0*/  @!P0 BRA `(.L_x_75) ;  /* 0x0000005800348947 */ /* 0x00afea0003800000 */
.L_x_167:
[----:B-1----:R-:W1:Y:S01]  /*40c0*/  LDS.128 R8, [R10+0x130] ;  /* 0x000130000a087984 */ /* 0x002e620000000c00 */
[----:B------:R-:W-:Y:S01]  /*40d0*/  @!PT LDS RZ, [RZ] ;  /* 0x00000000fffff984 */ /* 0x000fe20000000800 */
[----:B------:R-:W-:Y:S01]  /*40e0*/  @!PT LDS RZ, [RZ] ;  /* 0x00000000fffff984 */ /* 0x000fe20000000800 */
[----:B------:R-:W-:Y:S01]  /*40f0*/  @!PT LDS RZ, [RZ] ;  /* 0x00000000fffff984 */ /* 0x000fe20000000800 */
[----:B------:R-:W-:Y:S01]  /*4100*/  @!PT LDS RZ, [RZ] ;  /* 0x00000000fffff984 */ /* 0x000fe20000000800 */
[----:B------:R2:W-:Y:S06]  /*4110*/  MEMBAR.ALL.CTA ;  /* 0x0000000000007992 */ /* 0x0005ec0000008000 */
[----:B--2---:R-:W2:Y:S01]  /*4120*/  FENCE.VIEW.ASYNC.S ;  /* 0x00000000000073c6 */ /* 0x004ea20000000000 */
[----:B-1----:R-:W-:-:S13]  /*4130*/  LOP3.LUT P0, RZ, R10, 0x1, RZ, 0xc0, !PT ;  /* 0x000000010aff7812 */ /* 0x002fda000780c0ff */
[----:B--2---:R-:W-:Y:S01]  /*4140*/  VOTEU.ANY UP2, P0 ;  /* 0x0000000000ff7886 */ /* 0x004fe20000040100 */
[----:B------:R-:W-:-:S13]  /*4150*/  PLOP3.LUT P0, PT, PT, PT, UP2, 0x80, 0x8 ;  /* 0x000000000008781c */ /* 0x000fda0003f0f028 */
[----:B------:R-:W-:Y:S02]  /*4160*/  @P0 MOV R0, R8 ;  /* 0x0000000800000202 */ /* 0x000fe40000000f00 */
[----:B------:R-:W-:Y:S02]  /*4170*/  @P0 LOP3.LUT R8, R9, 0xffff, RZ, 0xc0, !PT ;  /* 0x0000ffff09080812 */ /* 0x000fe400078ec0ff */
[----:B------:R-:W-:Y:S01]  /*4180*/  @P0 R2UR UR5, R0 ;  /* 0x00000000000502ca */ /* 0x000fe200000e0000 */
[----:B------:R-:W-:Y:S01]  /*4190*/  VIADD R0, R2, 0xd0 ;  /* 0x000000d002007836 */ /* 0x000fe20000000000 */
[----:B------:R-:W-:-:S04]  /*41a0*/  @P0 R2UR UR4, R8 ;  /* 0x00000000080402ca */ /* 0x000fc800000e0000 */
[----:B------:R-:W-:-:S04]  /*41b0*/  PRMT R0, RZ, 0x654, R0 ;  /* 0x00000654ff007816 */ /* 0x000fc80000000000 */
[----:B------:R1:W-:Y:S03]  /*41c0*/  SYNCS.ARRIVE.TRANS64.RED.A1T0 RZ, [R0+URZ], RZ ;  /* 0x000000ff00ff79a7 */ /* 0x0003e600081004ff */
[----:B------:R-:W-:Y:S02]  /*41d0*/  @UP2 UMOV UR68, UR5 ;  /* 0x0000000500442c82 */ /* 0x000fe40008000000 */
[----:B------:R-:W-:Y:S01]  /*41e0*/  @UP2 UMOV UR66, UR4 ;  /* 0x0000000400422c82 */ /* 0x000fe20008000000 */
[----:B------:R-:W-:Y:S05]  /*41f0*/  BRA.U !UP5, `(.L_x_76) ;  /* 0x000000010dd07547 */ /* 0x000fea000b800000 */
[----:B------:R-:W2:Y:S01]  /*4200*/  LDCU.128 UR12, c[0x0][0xf10] ;  /* 0x0001e200ff0c77ac */ /* 0x000ea20008000c00 */
[----:B------:R-:W3:Y:S01]  /*4210*/  LDCU UR21, c[0x0][0xf20] ;  /* 0x0001e400ff1577ac */ /* 0x000ee20008000800 */
[----:B------:R-:W4:Y:S01]  /*4220*/  LDCU UR20, c[0x0][0xf0c] ;  /* 0x0001e180ff1477ac */ /* 0x000f220008000800 */
[----:B------:R-:W1:Y:S01]  /*4230*/  LDCU.64 UR8, c[0x0][0xf28] ;  /* 0x0001e500ff0877ac */ /* 0x000e620008000a00 */
[----:B--2---:R-:W-:Y:S02]  /*4240*/  UIMAD.WIDE.U32 UR6, UR70, UR15, URZ ;  /* 0x0000000f460672a5 */ /* 0x004fe4000f8e00ff */
[----:B------:R-:W-:Y:S02]  /*4250*/  UIMAD.WIDE.U32 UR4, UR71, UR12, URZ ;  /* 0x0000000c470472a5 */ /* 0x000fe4000f8e00ff */
[----:B------:R-:W-:Y:S02]  /*4260*/  UISETP.NE.AND UP0, UPT, UR14, 0x1, UPT ;  /* 0x000000010e00788c */ /* 0x000fe4000bf05270 */
[----:B------:R-:W-:Y:S01]  /*4270*/  UIMAD.WIDE.U32 UR18, UR66, UR15, URZ ;  /* 0x0000000f421272a5 */ /* 0x000fe2000f8e00ff */
[----:B------:R-:W-:-:S02]  /*4280*/  UMOV UR6, UR7 ;  /* 0x0000000700067c82 */ /* 0x000fc40008000000 */
[----:B------:R-:W-:Y:S01]  /*4290*/  UMOV UR4, UR5 ;  /* 0x0000000500047c82 */ /* 0x000fe20008000000 */
[----:B---3--:R-:W-:Y:S02]  /*42a0*/  USHF.R.U32.HI UR6, URZ, UR21, UR6 ;  /* 0x00000015ff067299 */ /* 0x008fe40008011606 */
[----:B----4-:R-:W-:Y:S02]  /*42b0*/  UISETP.NE.AND UP1, UPT, UR20, 0x1, UPT ;  /* 0x000000011400788c */ /* 0x010fe4000bf25270 */
[----:B------:R-:W-:Y:S02]  /*42c0*/  USHF.R.U32.HI UR4, URZ, UR13, UR4 ;  /* 0x0000000dff047299 */ /* 0x000fe40008011604 */
[----:B------:R-:W-:Y:S02]  /*42d0*/  USEL UR5, UR70, UR6, !UP0 ;  /* 0x0000000646057287 */ /* 0x000fe4000c000000 */
[----:B------:R-:W-:Y:S02]  /*42e0*/  USEL UR6, UR71, UR4, !UP1 ;  /* 0x0000000447067287 */ /* 0x000fe4000c800000 */
[----:B-1----:R-:W-:Y:S01]  /*42f0*/  UIMAD.WIDE.U32 UR10, UR5, UR8, URZ ;  /* 0x00000008050a72a5 */ /* 0x002fe2000f8e00ff */
[----:B------:R-:W-:Y:S01]  /*4300*/  UMOV UR4, UR19 ;  /* 0x0000001300047c82 */ /* 0x000fe20008000000 */
[----:B------:R-:W-:-:S02]  /*4310*/  UIMAD.WIDE.U32 UR16, UR68, UR12, URZ ;  /* 0x0000000c441072a5 */ /* 0x000fc4000f8e00ff */
        /* <DEDUP_REMOVED lines=34> */
.L_x_76:
[----:B------:R-:W2:Y:S02]  /*4540*/  LDCU UR4, c[0x0][0xf30] ;  /* 0x0001e600ff0477ac */ /* 0x000ea40008000800 */
[----:B--2---:R-:W-:-:S09]  /*4550*/  UISETP.NE.AND UP0, UPT, UR4, 0x1, UPT ;  /* 0x000000010400788c */ /* 0x004fd2000bf05270 */
[----:B------:R-:W-:Y:S05]  /*4560*/  BRA.U UP0, `(.L_x_77) ;  /* 0x00000001003c7547 */ /* 0x000fea000b800000 */
[----:B------:R-:W2:Y:S01]  /*4570*/  LDCU.128 UR8, c[0x0][0xf10] ;  /* 0x0001e200ff0877ac */ /* 0x000ea20008000c00 */
[----:B------:R-:W3:Y:S01]  /*4580*/  LDCU UR12, c[0x0][0xf0c] ;  /* 0x0001e180ff0c77ac */ /* 0x000ee20008000800 */
[----:B------:R-:W4:Y:S01]  /*4590*/  LDCU UR13, c[0x0][0xf20] ;  /* 0x0001e400ff0d77ac */ /* 0x000f220008000800 */
[----:B--2---:R-:W-:Y:S02]  /*45a0*/  UIMAD.WIDE.U32 UR6, UR68, UR8, URZ ;  /* 0x00000008440672a5 */ /* 0x004fe4000f8e00ff */
[----:B------:R-:W-:Y:S02]  /*45b0*/  UIMAD.WIDE.U32 UR4, UR66, UR11, URZ ;  /* 0x0000000b420472a5 */ /* 0x000fe4000f8e00ff */
[----:B---3--:R-:W-:Y:S02]  /*45c0*/  UISETP.NE.AND UP0, UPT, UR12, 0x1, UPT ;  /* 0x000000010c00788c */ /* 0x008fe4000bf05270 */
[----:B------:R-:W-:Y:S01]  /*45d0*/  UISETP.NE.AND UP1, UPT, UR10, 0x1, UPT ;  /* 0x000000010a00788c */ /* 0x000fe2000bf25270 */
[----:B------:R-:W-:-:S02]  /*45e0*/  UMOV UR6, UR7 ;  /* 0x0000000700067c82 */ /* 0x000fc40008000000 */
[----:B------:R-:W-:Y:S01]  /*45f0*/  UMOV UR4, UR5 ;  /* 0x0000000500047c82 */ /* 0x000fe20008000000 */
[----:B------:R-:W-:Y:S02]  /*4600*/  USHF.R.U32.HI UR9, URZ, UR9, UR6 ;  /* 0x00000009ff097299 */ /* 0x000fe40008011606 */
[----:B----4-:R-:W-:Y:S02]  /*4610*/  USHF.R.U32.HI UR4, URZ, UR13, UR4 ;  /* 0x0000000dff047299 */ /* 0x010fe40008011604 */
[----:B------:R-:W-:Y:S02]  /*4620*/  USEL UR5, UR68, UR9, !UP0 ;  /* 0x0000000944057287 */ /* 0x000fe4000c000000 */
[----:B------:R-:W-:-:S04]  /*4630*/  USEL UR4, UR66, UR4, !UP1 ;  /* 0x0000000442047287 */ /* 0x000fc8000c800000 */
[----:B------:R-:W-:-:S04]  /*4640*/  UIADD3 UR4, UPT, UPT, UR5, -UR4, URZ ;  /* 0x8000000405047290 */ /* 0x000fc8000fffe0ff */
[----:B------:R-:W-:-:S12]  /*4650*/  UIMAD UR66, UR4, UR10, UR66 ;  /* 0x0000000a044272a4 */ /* 0x000fd8000f8e0242 */
.L_x_77:
[----:B------:R-:W-:Y:S01]  /*4660*/  IADD3 R13, PT, PT, R13, 0x1, RZ ;  /* 0x000000010d0d7810 */ /* 0x000fe20007ffe0ff */
[----:B------:R-:W-:Y:S06]  /*4670*/  BRA.U UP3, `(.L_x_78) ;  /* 0x0000000503e07547 */ /* 0x000fec000b800000 */
[----:B------:R-:W2:Y:S01]  /*4680*/  LDCU UR4, c[0x0][0x38c] ;  /* 0x00007180ff0477ac */ /* 0x000ea20008000800 */
[----:B------:R-:W-:Y:S02]  /*4690*/  PLOP3.LUT P1, PT, PT, PT, PT, 0x80, 0x8 ;  /* 0x000000000008781c */ /* 0x000fe40003f2f070 */
[----:B------:R-:W-:Y:S01]  /*46a0*/  SHF.L.U32 R9, R14, 0x1f, RZ ;  /* 0x0000001f0e097819 */ /* 0x000fe200000006ff */
[----:B------:R-:W-:Y:S01]  /*46b0*/  ULEA UR67, UR69, UR43, 0x3 ;  /* 0x0000002b45437291 */ /* 0x000fe2000f8e18ff */
[----:B------:R-:W-:Y:S01]  /*46c0*/  R2UR UR5, R6 ;  /* 0x00000000060572ca */ /* 0x000fe200000e0000 */
[----:B------:R-:W-:Y:S02]  /*46d0*/  ULEA UR37, UR69, UR36, 0x6 ;  /* 0x0000002445257291 */ /* 0x000fe4000f8e30ff */
[----:B--2---:R-:W-:-:S06]  /*46e0*/  UISETP.GE.AND UP0, UPT, UR4, 0x1, UPT ;  /* 0x000000010400788c */ /* 0x004fcc000bf06270 */
[----:B------:R-:W-:-:S05]  /*46f0*/  PLOP3.LUT P0, PT, PT, PT, UP0, 0x80, 0x8 ;  /* 0x000000000008781c */ /* 0x000fca0003f0f008 */
[----:B------:R-:W-:-:S08]  /*4700*/  @UP0 ULEA UR4, UR39, UR43, 0x3 ;  /* 0x0000002b27040291 */ /* 0x000fd0000f8e18ff */
[----:B-1----:R-:W-:-:S04]  /*4710*/  @P0 SHF.L.U32 R0, R7, 0x1f, RZ ;  /* 0x0000001f07000819 */ /* 0x002fc800000006ff */
[----:B------:R1:W2:Y:S01]  /*4720*/  @P0 SYNCS.PHASECHK.TRANS64.TRYWAIT P1, [UR4], R0 ;  /* 0x00000000ff0005a7 */ /* 0x0002a20008021104 */
[----:B------:R-:W-:-:S04]  /*4730*/  ULEA.HI UR4, UR26, UR26, URZ, 0x1 ;  /* 0x0000001a1a047291 */ /* 0x000fc8000f8f08ff */
[----:B------:R-:W-:-:S04]  /*4740*/  ULOP3.LUT UR4, UR4, 0x7ffffffe, URZ, 0xc0, !UPT ;  /* 0x7ffffffe04047892 */ /* 0x000fc8000f8ec0ff */
[----:B------:R-:W-:-:S04]  /*4750*/  UIADD3 UR4, UPT, UPT, -UR4, UR26, URZ ;  /* 0x0000001a04047290 */ /* 0x000fc8000fffe1ff */
[----:B------:R-:W-:Y:S01]  /*4760*/  ULEA UR55, UR4, UR5, 0x1 ;  /* 0x0000000504377291 */ /* 0x000fe2000f8e08ff */
[----:B------:R-:W3:Y:S02]  /*4770*/  SYNCS.PHASECHK.TRANS64.TRYWAIT P0, [UR67+0xf0], R9 ;  /* 0x0000f009ff0075a7 */ /* 0x000ee40008001143 */
[----:B-123--:R-:W-:Y:S09]  /*4780*/  @!P0 BRA `(.L_x_79) ;  /* 0x0000005000948947 */ /* 0x00eff20003800000 */
.L_x_169:
[----:B------:R-:W-:Y:S01]  /*4790*/  UMOV UR52, UR38 ;  /* 0x0000002600347c82 */ /* 0x000fe20008000000 */
[----:B------:R-:W-:Y:S05]  /*47a0*/  BRA.U !UP0, `(.L_x_80) ;  /* 0x0000000508847547 */ /* 0x000fea000b800000 */
[----:B------:R-:W-:Y:S01]  /*47b0*/  R2UR UR4, R5 ;  /* 0x00000000050472ca */ /* 0x000fe200000e0000 */
[----:B------:R-:W-:Y:S02]  /*47c0*/  UIADD3 UR61, UPT, UPT, UR55, 0x4, URZ ;  /* 0x00000004373d7890 */ /* 0x000fe4000fffe0ff */
[----:B------:R-:W-:Y:S02]  /*47d0*/  UIADD3 UR59, UPT, UPT, UR55, 0x8, URZ ;  /* 0x00000008373b7890 */ /* 0x000fe4000fffe0ff */
[----:B------:R-:W-:Y:S02]  /*47e0*/  UIADD3 UR57, UPT, UPT, UR55, 0xc, URZ ;  /* 0x0000000c37397890 */ /* 0x000fe4000fffe0ff */
[----:B------:R-:W-:Y:S02]  /*47f0*/  USHF.R.U32.HI UR5, URZ, 0x1a, UR61 ;  /* 0x0000001aff057899 */ /* 0x000fe4000801163d */
[----:B------:R-:W-:Y:S01]  /*4800*/  USHF.R.U32.HI UR7, URZ, 0x1a, UR57 ;  /* 0x0000001aff077899 */ /* 0x000fe20008011639 */
[----:B------:R-:W-:Y:S01]  /*4810*/  UMOV UR11, URZ ;  /* 0x000000ff000b7c82 */ /* 0x000fe20008000000 */
[----:B------:R-:W-:-:S02]  /*4820*/  UMOV UR40, UR72 ;  /* 0x0000004800287c82 */ /* 0x000fc40008000000 */
[----:B------:R-:W-:Y:S02]  /*4830*/  UIADD3 UR52, UPT, UPT, UR4, UR38, URZ ;  /* 0x0000002604347290 */ /* 0x000fe4000fffe0ff */
[----:B------:R-:W-:Y:S01]  /*4840*/  USHF.R.U32.HI UR4, URZ, 0x1a, UR55 ;  /* 0x0000001aff047899 */ /* 0x000fe20008011637 */
[----:B------:R-:W-:Y:S01]  /*4850*/  UMOV UR9, UR39 ;  /* 0x0000002700097c82 */ /* 0x000fe20008000000 */
[----:B------:R-:W-:Y:S02]  /*4860*/  UMOV UR48, URZ ;  /* 0x000000ff00307c82 */ /* 0x000fe40008000000 */
[----:B------:R-:W-:Y:S02]  /*4870*/  ULOP3.LUT UR6, UR4, 0x30, URZ, 0xc0, !UPT ;  /* 0x0000003004067892 */ /* 0x000fe4000f8ec0ff */
[----:B------:R-:W-:Y:S02]  /*4880*/  USHF.R.U32.HI UR4, URZ, 0x1a, UR59 ;  /* 0x0000001aff047899 */ /* 0x000fe4000801163b */
[----:B------:R-:W-:-:S02]  /*4890*/  ULOP3.LUT UR50, UR6, 0x480, URZ, 0xfc, !UPT ;  /* 0x0000048006327892 */ /* 0x000fc4000f8efcff */
[----:B------:R-:W-:Y:S02]  /*48a0*/  ULOP3.LUT UR6, UR5, 0x30, URZ, 0xc0, !UPT ;  /* 0x0000003005067892 */ /* 0x000fe4000f8ec0ff */
[----:B------:R-:W-:Y:S02]  /*48b0*/  ULOP3.LUT UR5, UR4, 0x30, URZ, 0xc0, !UPT ;  /* 0x0000003004057892 */ /* 0x000fe4000f8ec0ff */
[----:B------:R-:W-:Y:S02]  /*48c0*/  ULOP3.LUT UR4, UR7, 0x30, URZ, 0xc0, !UPT ;  /* 0x0000003007047892 */ /* 0x000fe4000f8ec0ff */
[----:B------:R-:W-:Y:S02]  /*48d0*/  ULOP3.LUT UR6, UR6, 0x480, URZ, 0xfc, !UPT ;  /* 0x0000048006067892 */ /* 0x000fe4000f8efcff */
[----:B------:R-:W-:Y:S02]  /*48e0*/  ULOP3.LUT UR5, UR5, 0x480, URZ, 0xfc, !UPT ;  /* 0x0000048005057892 */ /* 0x000fe4000f8efcff */
[----:B------:R-:W-:-:S02]  /*48f0*/  ULOP3.LUT UR4, UR4, 0x480, URZ, 0xfc, !UPT ;  /* 0x0000048004047892 */ /* 0x000fc4000f8efcff */
[----:B------:R-:W-:Y:S02]  /*4900*/  UPRMT UR51, UR50, 0x5410, UR77 ;  /* 0x0000541032337896 */ /* 0x000fe4000800004d */
[----:B------:R-:W-:Y:S02]  /*4910*/  UPRMT UR49, UR6, 0x5410, UR76 ;  /* 0x0000541006317896 */ /* 0x000fe4000800004c */
[----:B------:R-:W-:Y:S02]  /*4920*/  UPRMT UR47, UR5, 0x5410, UR75 ;  /* 0x00005410052f7896 */ /* 0x000fe4000800004b */
[----:B------:R-:W-:Y:S01]  /*4930*/  UPRMT UR45, UR4, 0x5410, UR74 ;  /* 0x00005410042d7896 */ /* 0x000fe2000800004a */
[----:B------:R-:W-:Y:S01]  /*4940*/  UMOV UR50, URZ ;  /* 0x000000ff00327c82 */ /* 0x000fe20008000000 */
[----:B------:R-:W-:Y:S01]  /*4950*/  UMOV UR46, URZ ;  /* 0x000000ff002e7c82 */ /* 0x000fe20008000000 */
[----:B------:R-:W-:-:S09]  /*4960*/  UMOV UR44, URZ ;  /* 0x000000ff002c7c82 */ /* 0x000fd20008000000 */
.L_x_83:
[----:B--2---:R-:W-:Y:S01]  /*4970*/  ULEA UR7, UR9, UR43, 0x3 ;  /* 0x0000002b09077291 */ /* 0x004fe2000f8e18ff */
[----:B---3--:R-:W-:Y:S11]  /*4980*/  @P1 BRA `(.L_x_81) ;  /* 0x00000000000c1947 */ /* 0x008ff60003800000 */
[----:B-1----:R-:W-:Y:S04]  /*4990*/  SHF.L.U32 R9, R7, 0x1f, RZ ;  /* 0x0000001f07097819 */ /* 0x002fe800000006ff */
[----:B------:R-:W1:Y:S02]  /*49a0*/  SYNCS.PHASECHK.TRANS64.TRYWAIT P0, [UR7], R9 ;  /* 0x00000009ff0075a7 */ /* 0x000e640008001107 */
[----:B-1----:R-:W-:Y:S05]  /*49b0*/  @!P0 BRA `(.L_x_82) ;  /* 0x0000005000208947 */ /* 0x002fea0003800000 */
.L_x_81:
[----:B------:R-:W-:Y:S01]  /*49c0*/  UISETP.NE.AND UP0, UPT, UR40, 0x1, UPT ;  /* 0x000000012800788c */ /* 0x000fe2000bf05270 */
[----:B------:R-:W-:Y:S01]  /*49d0*/  PLOP3.LUT P1, PT, PT, PT, PT, 0x80, 0x8 ;  /* 0x000000000008781c */ /* 0x000fe20003f2f070 */
[----:B------:R-:W-:Y:S02]  /*49e0*/  UIADD3 UR4, UPT, UPT, UR9, 0x1, URZ ;  /* 0x0000000109047890 */ /* 0x000fe4000fffe0ff */
[----:B------:R-:W-:Y:S02]  /*49f0*/  ULEA UR10, UR9, UR64, 0x7 ;  /* 0x00000040090a7291 */ /* 0x000fe4000f8e38ff */
[----:B------:R-:W-:Y:S01]  /*4a00*/  UISETP.NE.AND UP1, UPT, UR4, 0x8, UPT ;  /* 0x000000080400788c */ /* 0x000fe2000bf25270 */
[----:B------:R-:W-:Y:S01]  /*4a10*/  PLOP3.LUT P0, PT, PT, PT, UP0, 0x80, 0x8 ;  /* 0x000000000008781c */ /* 0x000fe20003f0f008 */
[----:B------:R-:W-:Y:S02]  /*4a20*/  ULEA UR8, UR9, UR65, 0x7 ;  /* 0x0000004109087291 */ /* 0x000fe4000f8e38ff */
[----:B------:R-:W-:Y:S02]  /*4a30*/  USEL UR5, URZ, 0x1, UP1 ;  /* 0x00000001ff057887 */ /* 0x000fe40008800000 */
[----:B------:R-:W-:Y:S02]  /*4a40*/  USEL UR39, UR4, URZ, UP1 ;  /* 0x000000ff04277287 */ /* 0x000fe40008800000 */
[----:B------:R-:W-:Y:S02]  /*4a50*/  UIADD3 UR30, UPT, UPT, UR10, 0x20, URZ ;  /* 0x000000200a1e7890 */ /* 0x000fe4000fffe0ff */
[----:B------:R-:W-:Y:S01]  /*4a60*/  @UP0 ULEA UR4, UR39, UR43, 0x3 ;  /* 0x0000002b27040291 */ /* 0x000fe2000f8e18ff */
[----:B------:R-:W-:Y:S01]  /*4a70*/  LOP3.LUT R7, R7, UR5, RZ, 0x3c, !PT ;  /* 0x0000000507077c12 */ /* 0x000fe2000f8e3cff */
[----:B------:R-:W-:Y:S02]  /*4a80*/  UIADD3 UR32, UPT, UPT, UR10, 0x40, URZ ;  /* 0x000000400a207890 */ /* 0x000fe4000fffe0ff */
[----:B------:R-:W-:Y:S01]  /*4a90*/  UIADD3 UR34, UPT, UPT, UR10, 0x60, URZ ;  /* 0x000000600a227890 */ /* 0x000fe2000fffe0ff */
[----:B-1----:R-:W-:Y:S01]  /*4aa0*/  @P0 SHF.L.U32 R0, R7, 0x1f, RZ ;  /* 0x0000001f07000819 */ /* 0x002fe200000006ff */
[----:B------:R-:W-:Y:S02]  /*4ab0*/  UISETP.NE.U32.AND UP0, UPT, UR11, URZ, UPT ;  /* 0x000000ff0b00728c */ /* 0x000fe4000bf05070 */
[----:B------:R-:W-:Y:S01]  /*4ac0*/  ULEA UR6, UR9, UR63, 0x8 ;  /* 0x0000003f09067291 */ /* 0x000fe2000f8e40ff */
[----:B------:R2:W3:Y:S01]  /*4ad0*/  @P0 SYNCS.PHASECHK.TRANS64.TRYWAIT P1, [UR4], R0 ;  /* 0x00000000ff0005a7 */ /* 0x0004e20008021104 */
[----:B------:R-:W-:Y:S02]  /*4ae0*/  ULEA UR4, UR9, UR62, 0xa ;  /* 0x0000003e09047291 */ /* 0x000fe4000f8e50ff */
[----:B------:R-:W-:Y:S02]  /*4af0*/  UIADD3 UR24, UPT, UPT, UR8, 0x20, URZ ;  /* 0x0000002008187890 */ /* 0x000fe4000fffe0ff */
        /* <DEDUP_REMOVED lines=10> */
[----:B------:R-:W-:Y:S01]  /*4ba0*/  UIADD3 UR40, UPT, UPT, UR40, -0x1, URZ ;  /* 0xffffffff28287890 */ /* 0x000fe2000fffe0ff */
[----:B------:R-:W-:Y:S01]  /*4bb0*/  UMOV UR11, 0x4008 ;  /* 0x00004008000b7882 */ /* 0x000fe20000000000 */
[----:B------:R-:W-:Y:S01]  /*4bc0*/  UMOV UR31, 0x4008 ;  /* 0x00004008001f7882 */ /* 0x000fe20000000000 */
[----:B------:R1:W-:Y:S01]  /*4bd0*/  UTCCP.T.S.2CTA.4x32dp128bit tmem[UR36+0x80], gdesc[UR10] ;  /* 0x0000800a240079e7 */ /* 0x0003e20009300000 */
[----:B------:R-:W-:Y:S01]  /*4be0*/  UTCCP.T.S.2CTA.4x32dp128bit tmem[UR36+0x84], gdesc[UR30] ;  /* 0x0000841e240079e7 */ /* 0x000fe20009300000 */
[----:B------:R-:W-:Y:S01]  /*4bf0*/  UMOV UR33, 0x4008 ;  /* 0x0000400800217882 */ /* 0x000fe20000000000 */
[----:B------:R-:W-:Y:S01]  /*4c00*/  UMOV UR35, 0x4008 ;  /* 0x0000400800237882 */ /* 0x000fe20000000000 */
[----:B------:R-:W-:Y:S01]  /*4c10*/  UTCCP.T.S.2CTA.4x32dp128bit tmem[UR36+0x88], gdesc[UR32] ;  /* 0x00008820240079e7 */ /* 0x000fe20009300000 */
[----:B------:R-:W-:Y:S01]  /*4c20*/  UTCCP.T.S.2CTA.4x32dp128bit tmem[UR36+0x8c], gdesc[UR34] ;  /* 0x00008c22240079e7 */ /* 0x000fe20009300000 */
[----:B------:R-:W-:Y:S01]  /*4c30*/  UMOV UR9, 0x4008 ;  /* 0x0000400800097882 */ /* 0x000fe20000000000 */
[----:B------:R-:W-:Y:S01]  /*4c40*/  UMOV UR25, 0x4008 ;  /* 0x0000400800197882 */ /* 0x000fe20000000000 */
[----:B------:R4:W-:Y:S01]  /*4c50*/  UTCCP.T.S.2CTA.4x32dp128bit tmem[UR36+0x90], gdesc[UR8] ;  /* 0x00009008240079e7 */ /* 0x0009e20009300000 */
[----:B------:R2:W-:Y:S01]  /*4c60*/  UTCCP.T.S.2CTA.4x32dp128bit tmem[UR36+0x94], gdesc[UR24] ;  /* 0x00009418240079e7 */ /* 0x0005e20009300000 */
[----:B------:R-:W-:Y:S01]  /*4c70*/  UMOV UR27, 0x4008 ;  /* 0x00004008001b7882 */ /* 0x000fe20000000000 */
[----:B------:R-:W-:Y:S01]  /*4c80*/  UMOV UR29, 0x4008 ;  /* 0x00004008001d7882 */ /* 0x000fe20000000000 */
[----:B------:R2:W-:Y:S01]  /*4c90*/  UTCCP.T.S.2CTA.4x32dp128bit tmem[UR36+0x98], gdesc[UR26] ;  /* 0x0000981a240079e7 */ /* 0x0005e20009300000 */
[----:B------:R2:W-:Y:S01]  /*4ca0*/  UTCCP.T.S.2CTA.4x32dp128bit tmem[UR36+0x9c], gdesc[UR28] ;  /* 0x00009c1c240079e7 */ /* 0x0005e20009300000 */
[----:B------:R-:W-:Y:S01]  /*4cb0*/  UMOV UR7, 0x40004040 ;  /* 0x4000404000077882 */ /* 0x000fe20000000000 */
[----:B------:R-:W-:Y:S01]  /*4cc0*/  UMOV UR5, 0x40004040 ;  /* 0x4000404000057882 */ /* 0x000fe20000000000 */
[----:B------:R-:W-:Y:S01]  /*4cd0*/  UMOV UR23, 0x40004040 ;  /* 0x4000404000177882 */ /* 0x000fe20000000000 */
[----:B------:R2:W-:Y:S01]  /*4ce0*/  UTCOMMA.2CTA.4X gdesc[UR4], gdesc[UR6], tmem[UR37], tmem[UR50], idesc[UR51], tmem[UR54], UP0 ;  /* 0x80363206040075ea */ /* 0x0005e20008200025 */
[----:B------:R-:W-:Y:S01]  /*4cf0*/  UISETP.NE.AND UP0, UPT, UR38, UR52, UPT ;  /* 0x000000342600728c */ /* 0x000fe2000bf05270 */
[----:B------:R-:W-:Y:S01]  /*4d00*/  UMOV UR21, 0x40004040 ;  /* 0x4000404000157882 */ /* 0x000fe20000000000 */
[----:B------:R-:W-:Y:S01]  /*4d10*/  UMOV UR19, 0x40004040 ;  /* 0x4000404000137882 */ /* 0x000fe20000000000 */
[----:B------:R2:W-:Y:S01]  /*4d20*/  UTCOMMA.2CTA.4X gdesc[UR20], gdesc[UR22], tmem[UR37], tmem[UR48], idesc[UR49], tmem[UR60], UPT ;  /* 0x803c3016140075ea */ /* 0x0005e2000ba00025 */
[----:B------:R-:W-:Y:S01]  /*4d30*/  UMOV UR17, 0x40004040 ;  /* 0x4000404000117882 */ /* 0x000fe20000000000 */
[----:B------:R-:W-:Y:S01]  /*4d40*/  UMOV UR15, 0x40004040 ;  /* 0x40004040000f7882 */ /* 0x000fe20000000000 */
[----:B------:R2:W-:Y:S01]  /*4d50*/  UTCOMMA.2CTA.4X gdesc[UR16], gdesc[UR18], tmem[UR37], tmem[UR46], idesc[UR47], tmem[UR58], UPT ;  /* 0x803a2e12100075ea */ /* 0x0005e2000ba00025 */
[----:B------:R-:W-:Y:S01]  /*4d60*/  UMOV UR13, 0x40004040 ;  /* 0x40004040000d7882 */ /* 0x000fe20000000000 */
[----:B-1----:R-:W-:Y:S01]  /*4d70*/  UMOV UR11, 0x1 ;  /* 0x00000001000b7882 */ /* 0x002fe20000000000 */
[----:B------:R2:W-:Y:S01]  /*4d80*/  UTCOMMA.2CTA.4X gdesc[UR12], gdesc[UR14], tmem[UR37], tmem[UR44], idesc[UR45], tmem[UR56], UPT ;  /* 0x80382c0e0c0075ea */ /* 0x0005e2000ba00025 */
[----:B------:R2:W-:Y:S01]  /*4d90*/  UTCBAR.2CTA.MULTICAST [UR41], URZ, UR53 ;  /* 0x000000ff290073e9 */ /* 0x0005e20008200835 */
[----:B----4-:R-:W-:Y:S01]  /*4da0*/  UMOV UR9, UR39 ;  /* 0x0000002700097c82 */ /* 0x010fe20008000000 */
[----:B------:R-:W-:Y:S05]  /*4db0*/  BRA.U UP0, `(.L_x_83) ;  /* 0xfffffff900ec7547 */ /* 0x000fea000b83ffff */
.L_x_80:
[----:B--2---:R-:W-:Y:S01]  /*4dc0*/  UIADD3 UR4, UPT, UPT, UR67, 0xe0, URZ ;  /* 0x000000e043047890 */ /* 0x004fe2000fffe0ff */
[----:B------:R-:W-:-:S08]  /*4dd0*/  UMOV UR38, UR52 ;  /* 0x0000003400267c82 */ /* 0x000fd00008000000 */
[----:B------:R2:W-:Y:S01]  /*4de0*/  UTCBAR.2CTA.MULTICAST [UR4], URZ, UR73 ;  /* 0x000000ff040073e9 */ /* 0x0005e20008200849 */
[----:B------:R-:W-:Y:S02]  /*4df0*/  NOP ;  /* 0x0000000000007918 */ /* 0x000fe40000000000 */
.L_x_78:
[----:B------:R-:W-:Y:S01]  /*4e00*/  R2UR UR5, R86 ;  /* 0x00000000560572ca */ /* 0x000fe200000e0000 */
[----:B--2---:R-:W-:Y:S01]  /*4e10*/  UIADD3 UR4, UPT, UPT, UR69, 0x1, URZ ;  /* 0x0000000145047890 */ /* 0x004fe2000fffe0ff */
[----:B------:R-:W-:-:S03]  /*4e20*/  ISETP.NE.AND P0, PT, R13, 0x2, PT ;  /* 0x000000020d00780c */ /* 0x000fc60003f05270 */
[----:B------:R-:W-:Y:S01]  /*4e30*/  UISETP.NE.AND UP0, UPT, UR4, 0x2, UPT ;  /* 0x000000020400788c */ /* 0x000fe2000bf05270 */
[----:B-1----:R-:W-:Y:S02]  /*4e40*/  SEL R9, RZ, 0x1, P0 ;  /* 0x00000001ff097807 */ /* 0x002fe40000000000 */
[----:B------:R-:W-:Y:S01]  /*4e50*/  SEL R13, R13, RZ, P0 ;  /* 0x000000ff0d0d7207 */ /* 0x000fe20000000000 */
[----:B------:R-:W-:Y:S01]  /*4e60*/  USEL UR69, UR4, URZ, UP0 ;  /* 0x000000ff04457287 */ /* 0x000fe20008000000 */
[----:B------:R-:W-:-:S03]  /*4e70*/  LOP3.LUT R12, R12, R9, RZ, 0x3c, !PT ;  /* 0x000000090c0c7212 */ /* 0x000fc600078e3cff */
[----:B------:R-:W-:Y:S02]  /*4e80*/  UIADD3 UR26, UPT, UPT, UR66, UR5, URZ ;  /* 0x00000005421a7290 */ /* 0x000fe4000fffe0ff */
[----:B------:R-:W-:-:S06]  /*4e90*/  USEL UR5, URZ, 0x1, UP0 ;  /* 0x00000001ff057887 */ /* 0x000fcc0008000000 */
[----:B------:R-:W-:Y:S01]  /*4ea0*/  LOP3.LUT R14, R14, UR5, RZ, 0x3c, !PT ;  /* 0x000000050e0e7c12 */ /* 0x000fe2000f8e3cff */
[----:B------:R-:W-:Y:S06]  /*4eb0*/  BRA.U UP2, `(.L_x_84) ;  /* 0xfffffff1026c7547 */ /* 0x000fec000b83ffff */
[----:B------:R-:W1:Y:S01]  /*4ec0*/  S2UR UR8, SR_CgaCtaId ;  /* 0x00000000000879c3 */ /* 0x000e620000008800 */
[----:B------:R-:W-:Y:S01]  /*4ed0*/  ELECT P0, URZ, PT ;  /* 0x0000000000ff782f */ /* 0x000fe20003800000 */
[----:B------:R-:W-:Y:S01]  /*4ee0*/  IMAD.MOV.U32 R0, RZ, RZ, 0x1 ;  /* 0x00000001ff007424 */ /* 0x000fe200078e00ff */
[----:B------:R-:W-:Y:S01]  /*4ef0*/  UMOV UR4, 0x40 ;  /* 0x0000004000047882 */ /* 0x000fe20000000000 */
[----:B------:R-:W-:-:S04]  /*4f00*/  R2UR UR5, R4 ;  /* 0x00000000040572ca */ /* 0x000fc800000e0000 */
[----:B------:R-:W-:Y:S09]  /*4f10*/  UVIRTCOUNT.DEALLOC.SMPOOL 0x80 ;  /* 0x000000800000784c */ /* 0x000ff20000000000 */
[----:B------:R-:W-:Y:S02]  /*4f20*/  UISETP.NE.AND UP0, UPT, UR5, URZ, UPT ;  /* 0x000000ff0500728c */ /* 0x000fe4000bf05270 */
[----:B-1----:R-:W-:-:S09]  /*4f30*/  ULEA UR8, UR8, UR4, 0x18 ;  /* 0x0000000408087291 */ /* 0x002fd2000f8ec0ff */
[----:B------:R1:W-:Y:S01]  /*4f40*/  @P0 STS.U8 [UR8+0x1c], R0 ;  /* 0x00001c00ff000988 */ /* 0x0003e20008000008 */
[----:B------:R-:W-:Y:S05]  /*4f50*/  BRA.U UP0, `(.L_x_85) ;  /* 0x0000000100587547 */ /* 0x000fea000b800000 */
[----:B------:R-:W-:Y:S01]  /*4f60*/  UIADD3 UR5, UPT, UPT, UR43, 0xf0, URZ ;  /* 0x000000f02b057890 */ /* 0x000fe2000fffe0ff */
[----:B------:R-:W-:-:S03]  /*4f70*/  SHF.L.U32 R5, R14, 0x1f, RZ ;  /* 0x0000001f0e057819 */ /* 0x000fc600000006ff */
[----:B------:R-:W-:-:S09]  /*4f80*/  ULEA UR4, UR69, UR5, 0x3 ;  /* 0x0000000545047291 */ /* 0x000fd2000f8e18ff */
[----:B------:R-:W2:Y:S02]  /*4f90*/  SYNCS.PHASECHK.TRANS64.TRYWAIT P0, [UR4], R5 ;  /* 0x00000005ff0075a7 */ /* 0x000ea40008001104 */
[----:B--2---:R-:W-:Y:S05]  /*4fa0*/  @!P0 BRA `(.L_x_86) ;  /* 0x0000004800bc8947 */ /* 0x004fea0003800000 */
.L_x_172:
[----:B------:R-:W-:-:S04]  /*4fb0*/  UIADD3 UR4, UPT, UPT, UR69, 0x1, URZ ;  /* 0x0000000145047890 */ /* 0x000fc8000fffe0ff */
[----:B------:R-:W-:-:S04]  /*4fc0*/  UISETP.NE.AND UP1, UPT, UR4, 0x2, UPT ;  /* 0x000000020400788c */ /* 0x000fc8000bf25270 */
[----:B------:R-:W-:Y:S02]  /*4fd0*/  USEL UR6, URZ, 0x1, UP1 ;  /* 0x00000001ff067887 */ /* 0x000fe40008800000 */
[----:B------:R-:W-:-:S04]  /*4fe0*/  USEL UR4, UR4, URZ, UP1 ;  /* 0x000000ff04047287 */ /* 0x000fc80008800000 */
[----:B------:R-:W-:Y:S01]  /*4ff0*/  ULEA UR4, UR4, UR5, 0x3 ;  /* 0x0000000504047291 */ /* 0x000fe2000f8e18ff */
[----:B-1----:R-:W-:-:S04]  /*5000*/  LOP3.LUT R5, R14, UR6, RZ, 0x3c, !PT ;  /* 0x000000060e057c12 */ /* 0x002fc8000f8e3cff */
[----:B------:R-:W-:Y:S01]  /*5010*/  SHF.L.U32 R5, R5, 0x1f, RZ ;  /* 0x0000001f05057819 */ /* 0x000fe200000006ff */
[----:B------:R-:W-:-:S04]  /*5020*/  IMAD.U32 R0, RZ, RZ, UR4 ;  /* 0x00000004ff007e24 */ /* 0x000fc8000f8e00ff */
[----:B------:R1:W2:Y:S03]  /*5030*/  SYNCS.PHASECHK.TRANS64.TRYWAIT P0, [R0+URZ], R5 ;  /* 0x00000005000075a7 */ /* 0x0002a600080011ff */
[----:B--2---:R-:W-:Y:S05]  /*5040*/  @!P0 NANOSLEEP.SYNCS 0x989680 ;  /* 0x009896800000895d */ /* 0x004fea0003900000 */
[----:B------:R-:W2:Y:S02]  /*5050*/  @!P0 SYNCS.PHASECHK.TRANS64 P0, [R0+URZ], R5 ;  /* 0x00000005000085a7 */ /* 0x000ea400080010ff */
[----:B--2---:R-:W-:Y:S05]  /*5060*/  @P0 BRA `(.L_x_87) ;  /* 0x0000000000240947 */ /* 0x004fea0003800000 */
.L_x_88:
[----:B--2---:R2:W4:Y:S02]  /*5070*/  SYNCS.PHASECHK.TRANS64.TRYWAIT P0, [R0+URZ], R5 ;  /* 0x00000005000075a7 */ /* 0x00452400080011ff */
[----:B----4-:R-:W-:Y:S05]  /*5080*/  @!P0 NANOSLEEP.SYNCS 0x989680 ;  /* 0x009896800000895d */ /* 0x010fea0003900000 */
[----:B------:R-:W4:Y:S02]  /*5090*/  @!P0 SYNCS.PHASECHK.TRANS64 P0, [R0+URZ], R5 ;  /* 0x00000005000085a7 */ /* 0x000f2400080010ff */
[----:B----4-:R-:W-:Y:S05]  /*50a0*/  @!P0 BRA `(.L_x_88) ;  /* 0xfffffffc00f08947 */ /* 0x010fea000383ffff */
[----:B------:R-:W-:Y:S05]  /*50b0*/  BRA `(.L_x_87) ;  /* 0x0000000000107947 */ /* 0x000fea0003800000 */
.L_x_85:
[----:B------:R-:W-:Y:S01]  /*50c0*/  R2UR UR5, R3 ;  /* 0x00000000030572ca */ /* 0x000fe200000e0000 */
[----:B------:R-:W-:-:S12]  /*50d0*/  UIADD3 UR4, UPT, UPT, UR43, 0x120, URZ ;  /* 0x000001202b047890 */ /* 0x000fd8000fffe0ff */
[----:B------:R-:W-:-:S09]  /*50e0*/  UPRMT UR4, UR5, 0x654, UR4 ;  /* 0x0000065405047896 */ /* 0x000fd20008000004 */
[----:B------:R-:W-:Y:S03]  /*50f0*/  SYNCS.ARRIVE.TRANS64.RED.A1T0 RZ, [UR4], RZ ;  /* 0x000000ffffff79a7 */ /* 0x000fe60008100404 */
.L_x_87:
[----:B-12---:R-:W-:Y:S01]  /*5100*/  SHF.L.U32 R5, RZ, 0x1f, RZ ;  /* 0x0000001fff057819 */ /* 0x006fe200000006ff */
[----:B------:R-:W-:Y:S01]  /*5110*/  UIADD3 UR4, UPT, UPT, UR43, 0x120, URZ ;  /* 0x000001202b047890 */ /* 0x000fe2000fffe0ff */
[----:B------:R-:W-:Y:S02]  /*5120*/  PLOP3.LUT P0, PT, PT, PT, UP0, 0x80, 0x8 ;  /* 0x000000000008781c */ /* 0x000fe40003f0f008 */
[----:B---3--:R-:W1:Y:S02]  /*5130*/  SYNCS.PHASECHK.TRANS64.TRYWAIT P1, [UR43+0x120], R5 ;  /* 0x00012005ff0075a7 */ /* 0x008e64000802112b */
[----:B-1----:R-:W-:Y:S09]  /*5140*/  @!P1 BRA `(.L_x_89) ;  /* 0x00000048006c9947 */ /* 0x002ff20003800000 */
.L_x_174:
[----:B------:R-:W-:Y:S01]  /*5150*/  R2UR UR5, R3 ;  /* 0x00000000030572ca */ /* 0x000fe200000e0000 */
[----:B------:R-:W-:-:S12]  /*5160*/  UMOV UR6, 0x1 ;  /* 0x0000000100067882 */ /* 0x000fd80000000000 */
[----:B------:R-:W-:-:S03]  /*5170*/  @!UP0 UPRMT UR4, UR5, 0x654, UR4 ;  /* 0x0000065405048896 */ /* 0x000fc60008000004 */
[----:B------:R-:W-:-:S06]  /*5180*/  UMOV UR5, 0xffff ;  /* 0x0000ffff00057882 */ /* 0x000fcc0000000000 */
[----:B------:R-:W-:Y:S01]  /*5190*/  @!P0 SYNCS.ARRIVE.TRANS64.RED.A1T0 RZ, [UR4], RZ ;  /* 0x000000ffffff89a7 */ /* 0x000fe20008100404 */
[----:B------:R-:W-:Y:S01]  /*51a0*/  NOP ;  /* 0x0000000000007918 */ /* 0x000fe20000000000 */
[----:B-1----:R-:W1:Y:S01]  /*51b0*/  LDS R0, [UR8+0x14] ;  /* 0x00001408ff007984 */ /* 0x002e620008000800 */
[----:B------:R-:W-:-:S04]  /*51c0*/  ULOP3.LUT UR4, UR36, 0xffff, URZ, 0xc0, !UPT ;  /* 0x0000ffff24047892 */ /* 0x000fc8000f8ec0ff */
[----:B------:R-:W-:-:S04]  /*51d0*/  USHF.R.U32.HI UR4, URZ, 0x5, UR4 ;  /* 0x00000005ff047899 */ /* 0x000fc80008011604 */
[----:B------:R-:W-:Y:S02]  /*51e0*/  USHF.L.U32 UR5, UR5, UR4, URZ ;  /* 0x0000000405057299 */ /* 0x000fe400080006ff */
[----:B------:R-:W-:-:S04]  /*51f0*/  USHF.L.U32 UR4, UR6, UR4, URZ ;  /* 0x0000000406047299 */ /* 0x000fc800080006ff */
[----:B-1----:R-:W-:-:S04]  /*5200*/  LOP3.LUT R0, R0, UR5, RZ, 0xc0, !PT ;  /* 0x0000000500007c12 */ /* 0x002fc8000f8ec0ff */
[----:B------:R-:W-:-:S13]  /*5210*/  ISETP.NE.AND P0, PT, R0, UR5, PT ;  /* 0x0000000500007c0c */ /* 0x000fda000bf05270 */
[----:B------:R-:W-:Y:S05]  /*5220*/  @P0 BRA `(.L_x_90) ;  /* 0x0000000000580947 */ /* 0x000fea0003800000 */
[----:B------:R-:W1:Y:S02]  /*5230*/  LDS R0, [UR8+0x18] ;  /* 0x00001808ff007984 */ /* 0x000e640008000800 */
[----:B-1----:R-:W-:-:S04]  /*5240*/  LOP3.LUT R0, R0, UR4, RZ, 0xc0, !PT ;  /* 0x0000000400007c12 */ /* 0x002fc8000f8ec0ff */
[----:B------:R-:W-:-:S13]  /*5250*/  ISETP.NE.AND P0, PT, R0, UR4, PT ;  /* 0x0000000400007c0c */ /* 0x000fda000bf05270 */
[----:B------:R-:W-:Y:S05]  /*5260*/  @P0 BRA `(.L_x_91) ;  /* 0x00000000003c0947 */ /* 0x000fea0003800000 */
[----:B------:R-:W1:Y:S01]  /*5270*/  S2R R2, SR_LANEID ;  /* 0x0000000000027919 */ /* 0x000e620000000000 */
[----:B------:R-:W-:Y:S01]  /*5280*/  ULOP3.LUT UR5, URZ, UR5, URZ, 0x33, !UPT ;  /* 0x00000005ff057292 */ /* 0x000fe2000f8e33ff */
[----:B------:R-:W-:Y:S01]  /*5290*/  LOP3.LUT R4, RZ, UR4, RZ, 0x33, !PT ;  /* 0x00000004ff047c12 */ /* 0x000fe2000f8e33ff */
[----:B------:R-:W-:Y:S02]  /*52a0*/  VOTEU.ANY UR4, UPT, PT ;  /* 0x0000000000047886 */ /* 0x000fe400038e0100 */
[----:B------:R-:W-:Y:S01]  /*52b0*/  UFLO.U32 UR4, UR4 ;  /* 0x00000004000472bd */ /* 0x000fe200080e0000 */
[----:B------:R-:W2:Y:S01]  /*52c0*/  REDUX UR6, R4 ;  /* 0x00000000040673c4 */ /* 0x000ea20000000000 */
[----:B------:R-:W-:-:S06]  /*52d0*/  IMAD.U32 R0, RZ, RZ, UR5 ;  /* 0x00000005ff007e24 */ /* 0x000fcc000f8e00ff */
[----:B------:R3:W-:Y:S01]  /*52e0*/  UTCATOMSWS.AND URZ, UR5 ;  /* 0x0000000500ff79e3 */ /* 0x0007e20008000000 */
[----:B------:R-:W4:Y:S01]  /*52f0*/  REDUX UR7, R0 ;  /* 0x00000000000773c4 */ /* 0x000f220000000000 */
[----:B-1----:R-:W-:Y:S01]  /*5300*/  ISETP.EQ.U32.AND P0, PT, R2, UR4, PT ;  /* 0x0000000402007c0c */ /* 0x002fe2000bf02070 */
[----:B--2---:R-:W-:Y:S01]  /*5310*/  IMAD.U32 R2, RZ, RZ, UR6 ;  /* 0x00000006ff027e24 */ /* 0x004fe2000f8e00ff */
[----:B----4-:R-:W-:-:S11]  /*5320*/  MOV R3, UR7 ;  /* 0x0000000700037c02 */ /* 0x010fd60008000f00 */
[----:B------:R3:W-:Y:S04]  /*5330*/  @P0 ATOMS.AND RZ, [UR8+0x14], R3 ;  /* 0x00001403ffff098c */ /* 0x0007e8000a800008 */
[----:B------:R3:W-:Y:S01]  /*5340*/  @P0 ATOMS.AND RZ, [UR8+0x18], R2 ;  /* 0x00001802ffff098c */ /* 0x0007e2000a800008 */
[----:B------:R-:W-:Y:S05]  /*5350*/  BRA `(.L_x_92) ;  /* 0x0000000000147947 */ /* 0x000fea0003800000 */
.L_x_91:
[----:B------:R-:W-:Y:S02]  /*5360*/  MOV R2, 0x5380 ;  /* 0x0000538000027802 */ /* 0x000fe40000000f00 */
[----:B-----5:R-:W-:Y:S05]  /*5370*/  CALL.REL.NOINC `($__internal_0_$__cuda_sm10x_tcgen05_guardrail_trap_col_being_dealloced_not_returned_by_alloc) ;  /* 0x0000004800d47944 */ /* 0x020fea0003c00000 */
[----:B------:R-:W-:Y:S05]  /*5380*/  BRA `(.L_x_92) ;  /* 0x0000000000087947 */ /* 0x000fea0003800000 */
.L_x_90:
[----:B------:R-:W-:Y:S02]  /*5390*/  MOV R2, 0x53b0 ;  /* 0x000053b000027802 */ /* 0x000fe40000000f00 */
[----:B-----5:R-:W-:Y:S05]  /*53a0*/  CALL.REL.NOINC `($__internal_2_$__cuda_sm10x_tcgen05_guardrail_trap_unallocated_columns_being_dealloced) ;  /* 0x0000004800e07944 */ /* 0x020fea0003c00000 */
.L_x_92:
[----:B------:R-:W-:Y:S01]  /*53b0*/  NOP ;  /* 0x0000000000007918 */ /* 0x000fe20000000000 */
[----:B---3--:R-:W-:Y:S05]  /*53c0*/  EXIT ;  /* 0x000000000000794d */ /* 0x008fea0003800000 */
.L_x_63:
[----:B------:R-:W-:-:S09]  /*53d0*/  UISETP.NE.OR UP0, UPT, UR18, 0x3, !UP4 ;  /* 0x000000031200788c */ /* 0x000fd2000e705670 */
[----:B------:R-:W-:Y:S05]  /*53e0*/  BRA.U UP0, `(.L_x_93) ;  /* 0x0000001100207547 */ /* 0x000fea000b800000 */
[----:B------:R-:W2:Y:S01]  /*53f0*/  LDCU.64 UR4, c[0x0][0xc88] ;  /* 0x00019100ff0477ac */ /* 0x000ea20008000a00 */
[----:B------:R-:W3:Y:S01]  /*5400*/  LDC.64 R12, c[0x0][0x348] ;  /* 0x0000d200ff0c7b82 */ /* 0x000ee20000000a00 */
[----:B------:R-:W-:Y:S02]  /*5410*/  HFMA2 R9, -RZ, RZ, 0, 0 ;  /* 0x00000000ff097431 */ /* 0x000fe400000001ff */
[----:B------:R-:W-:Y:S01]  /*5420*/  IMAD.MOV.U32 R11, RZ, RZ, 0x1 ;  /* 0x00000001ff0b7424 */ /* 0x000fe200078e00ff */
[----:B------:R-:W4:Y:S01]  /*5430*/  LDCU UR37, c[0x0][0x370] ;  /* 0x00006e00ff2577ac */ /* 0x000f220008000800 */
[----:B------:R-:W-:Y:S01]  /*5440*/  IMAD.MOV.U32 R10, RZ, RZ, RZ ;  /* 0x000000ffff0a7224 */ /* 0x000fe200078e00ff */
[----:B------:R-:W-:Y:S01]  /*5450*/  MOV R3, 0x2000 ;  /* 0x0000200000037802 */ /* 0x000fe20000000f00 */
[----:B------:R-:W4:Y:S01]  /*5460*/  LDCU.128 UR32, c[0x0][0xf10] ;  /* 0x0001e200ff2077ac */ /* 0x000f220008000c00 */
[----:B------:R-:W1:Y:S01]  /*5470*/  LDCU UR29, c[0x0][0x374] ;  /* 0x00006e80ff1d77ac */ /* 0x000e620008000800 */
[----:B------:R-:W1:Y:S01]  /*5480*/  LDCU.64 UR30, c[0x0][0xc90] ;  /* 0x00019200ff1e77ac */ /* 0x000e620008000a00 */
[----:B--2---:R-:W-:Y:S01]  /*5490*/  UISETP.NE.U32.AND UP0, UPT, UR4, URZ, UPT ;  /* 0x000000ff0400728c */ /* 0x004fe2000bf05070 */
[----:B------:R-:W2:Y:S01]  /*54a0*/  LDCU UR15, c[0x0][0xf0c] ;  /* 0x0001e180ff0f77ac */ /* 0x000ea20008000800 */
[----:B------:R-:W3:Y:S01]  /*54b0*/  LDCU UR40, c[0x0][0xf20] ;  /* 0x0001e400ff2877ac */ /* 0x000ee20008000800 */
[----:B------:R-:W3:Y:S01]  /*54c0*/  LDCU UR4, c[0x0][0xf30] ;  /* 0x0001e600ff0477ac */ /* 0x000ee20008000800 */
[----:B----4-:R-:W-:-:S02]  /*54d0*/  UIMAD.WIDE.U32 UR6, UR37, UR32, URZ ;  /* 0x00000020250672a5 */ /* 0x010fc4000f8e00ff */
[----:B-1----:R-:W-:Y:S02]  /*54e0*/  UIMAD.WIDE.U32 UR8, UR29, UR35, URZ ;  /* 0x000000231d0872a5 */ /* 0x002fe4000f8e00ff */
[----:B------:R-:W-:Y:S02]  /*54f0*/  UISETP.NE.U32.AND UP6, UPT, UR30, URZ, UPT ;  /* 0x000000ff1e00728c */ /* 0x000fe4000bfc5070 */
[----:B------:R-:W-:Y:S01]  /*5500*/  UISETP.NE.AND.EX UP5, UPT, UR5, URZ, UPT, UP0 ;  /* 0x000000ff0500728c */ /* 0x000fe2000bfa5300 */
[----:B------:R-:W-:Y:S01]  /*5510*/  UMOV UR24, 0x400 ;  /* 0x0000040000187882 */ /* 0x000fe20000000000 */
[----:B------:R-:W-:Y:S01]  /*5520*/  UISETP.NE.AND UP0, UPT, UR42, 0x1, UPT ;  /* 0x000000012a00788c */ /* 0x000fe2000bf05270 */
[----:B------:R-:W-:Y:S01]  /*5530*/  UMOV UR6, UR7 ;  /* 0x0000000700067c82 */ /* 0x000fe20008000000 */
[----:B------:R-:W-:Y:S01]  /*5540*/  UMOV UR38, UR9 ;  /* 0x0000000900267c82 */ /* 0x000fe20008000000 */
[----:B--2---:R-:W-:Y:S01]  /*5550*/  UISETP.NE.AND UP0, UPT, UR15, 0x1, UPT ;  /* 0x000000010f00788c */ /* 0x004fe2000bf05270 */
[----:B------:R-:W-:Y:S01]  /*5560*/  UMOV UR25, URZ ;  /* 0x000000ff00197c82 */ /* 0x000fe20008000000 */
[----:B------:R-:W-:-:S02]  /*5570*/  UPLOP3.LUT UP4, UPT, UPT, UPT, UPT, 0x40, 0x4 ;  /* 0x000000000004789c */ /* 0x000fc40003f8e870 */
[----:B------:R-:W-:Y:S01]  /*5580*/  UISETP.GE.AND UP2, UPT, UR42, 0x1, UPT ;  /* 0x000000012a00788c */ /* 0x000fe2000bf46270 */
[----:B------:R-:W1:Y:S01]  /*5590*/  LDCU.64 UR16, c[0x0][0xf28] ;  /* 0x0001e500ff1077ac */ /* 0x000e620008000a00 */
[----:B------:R-:W-:Y:S02]  /*55a0*/  ULEA UR24, UR55, UR24, 0x18 ;  /* 0x0000001837187291 */ /* 0x000fe4000f8ec0ff */
[----:B------:R-:W-:Y:S02]  /*55b0*/  UISETP.NE.AND.EX UP6, UPT, UR31, URZ, UPT, UP6 ;  /* 0x000000ff1f00728c */ /* 0x000fe4000bfc5360 */
[----:B------:R-:W-:Y:S02]  /*55c0*/  USHF.R.U32.HI UR39, URZ, UR33, UR6 ;  /* 0x00000021ff277299 */ /* 0x000fe40008011606 */
[----:B---3--:R-:W-:Y:S02]  /*55d0*/  USHF.R.U32.HI UR38, URZ, UR40, UR38 ;  /* 0x00000028ff267299 */ /* 0x008fe40008011626 */
[----:B------:R-:W-:-:S02]  /*55e0*/  UISETP.NE.AND UP0, UPT, UR34, 0x1, UPT ;  /* 0x000000012200788c */ /* 0x000fc4000bf05270 */
[----:B------:R-:W-:-:S11]  /*55f0*/  UISETP.NE.AND UP3, UPT, UR4, 0x1, UPT ;  /* 0x000000010400788c */ /* 0x000fd6000bf65270 */
.L_x_102:
[C---:B------:R-:W-:Y:S02]  /*5600*/  LEA R8, R10.reuse, UR24, 0x3 ;  /* 0x000000180a087c11 */ /* 0x040fe4000f8e18ff */
[----:B------:R-:W-:Y:S02]  /*5610*/  SHF.L.U32 R5, R9, 0x1f, RZ ;  /* 0x0000001f09057819 */ /* 0x000fe400000006ff */
[----:B------:R-:W-:Y:S02]  /*5620*/  LEA R6, R10, UR24, 0x4 ;  /* 0x000000180a067c11 */ /* 0x000fe4000f8e20ff */
[----:B--2---:R-:W2:Y:S02]  /*5630*/  SYNCS.PHASECHK.TRANS64.TRYWAIT P0, [R8+URZ+0xc0], R5 ;  /* 0x0000c005080075a7 */ /* 0x004ea400080011ff */
[----:B--2---:R-:W-:Y:S05]  /*5640*/  @!P0 BRA `(.L_x_94) ;  /* 0x0000004400448947 */ /* 0x004fea0003800000 */
.L_x_175:
[----:B--2---:R-:W2:Y:S01]  /*5650*/  LDS.128 R4, [R6+0x130] ;  /* 0x0001300006047984 */ /* 0x004ea20000000c00 */
[----:B------:R-:W-:Y:S01]  /*5660*/  UISETP.GE.AND UP0, UPT, UR42, 0x1, UPT ;  /* 0x000000012a00788c */ /* 0x000fe2000bf06270 */
[----:B------:R-:W-:Y:S01]  /*5670*/  @!PT LDS RZ, [RZ] ;  /* 0x00000000fffff984 */ /* 0x000fe20000000800 */
[----:B------:R-:W-:Y:S01]  /*5680*/  @!PT LDS RZ, [RZ] ;  /* 0x00000000fffff984 */ /* 0x000fe20000000800 */
[----:B------:R-:W-:Y:S01]  /*5690*/  @!PT LDS RZ, [RZ] ;  /* 0x00000000fffff984 */ /* 0x000fe20000000800 */
[----:B------:R-:W-:Y:S01]  /*56a0*/  @!PT LDS RZ, [RZ] ;  /* 0x00000000fffff984 */ /* 0x000fe20000000800 */
[----:B------:R3:W-:Y:S06]  /*56b0*/  MEMBAR.ALL.CTA ;  /* 0x0000000000007992 */ /* 0x0007ec0000008000 */
[----:B---3--:R-:W3:Y:S01]  /*56c0*/  FENCE.VIEW.ASYNC.S ;  /* 0x00000000000073c6 */ /* 0x008ee20000000000 */
[----:B--2---:R-:W-:Y:S11]  /*56d0*/  LOP3.LUT P0, RZ, R6, 0x1, RZ, 0xc0, !PT ;  /* 0x0000000106ff7812 */ /* 0x004ff6000780c0ff */
[----:B------:R-:W-:Y:S02]  /*56e0*/  @!UPT UIADD3 URZ, UPT, UPT, URZ, URZ, URZ ;  /* 0x000000fffffff290 */ /* 0x000fe4000fffe0ff */
[----:B---3--:R-:W-:Y:S01]  /*56f0*/  VOTEU.ANY UP2, P0 ;  /* 0x0000000000ff7886 */ /* 0x008fe20000040100 */
[----:B------:R-:W-:Y:S11]  /*5700*/  PLOP3.LUT P0, PT, PT, PT, UP2, 0x80, 0x8 ;  /* 0x000000000008781c */ /* 0x000ff60003f0f028 */
[----:B------:R-:W-:Y:S02]  /*5710*/  @!UPT UIADD3 URZ, UPT, UPT, URZ, URZ, URZ ;  /* 0x000000fffffff290 */ /* 0x000fe4000fffe0ff */
[----:B------:R-:W-:Y:S02]  /*5720*/  @P0 SHF.R.U32.HI R0, RZ, 0x10, R5 ;  /* 0x00000010ff000819 */ /* 0x000fe40000011605 */
[----:B------:R-:W-:Y:S02]  /*5730*/  @P0 MOV R2, R4 ;  /* 0x0000000400020202 */ /* 0x000fe40000000f00 */
[----:B------:R-:W-:Y:S01]  /*5740*/  @P0 R2UR UR4, R0 ;  /* 0x00000000000402ca */ /* 0x000fe200000e0000 */
[----:B------:R-:W-:Y:S01]  /*5750*/  VIADD R0, R8, 0xd0 ;  /* 0x000000d008007836 */ /* 0x000fe20000000000 */
[----:B------:R-:W-:Y:S02]  /*5760*/  @P0 LOP3.LUT R4, R5, 0xffff, RZ, 0xc0, !PT ;  /* 0x0000ffff05040812 */ /* 0x000fe400078ec0ff */
[----:B------:R-:W-:Y:S02]  /*5770*/  @P0 R2UR UR6, R2 ;  /* 0x00000000020602ca */ /* 0x000fe400000e0000 */
[----:B------:R-:W-:Y:S02]  /*5780*/  PRMT R0, RZ, 0x654, R0 ;  /* 0x00000654ff007816 */ /* 0x000fe40000000000 */
[----:B------:R-:W-:Y:S02]  /*5790*/  @P0 R2UR UR5, R4 ;  /* 0x00000000040502ca */ /* 0x000fe400000e0000 */
[----:B------:R2:W-:Y:S03]  /*57a0*/  SYNCS.ARRIVE.TRANS64.RED.A1T0 RZ, [R0+URZ], RZ ;  /* 0x000000ff00ff79a7 */ /* 0x0005e600081004ff */
[----:B------:R-:W-:Y:S04]  /*57b0*/  @UP2 UMOV UR28, UR4 ;  /* 0x00000004001c2c82 */ /* 0x000fe80008000000 */
[----:B------:R-:W-:Y:S04]  /*57c0*/  @UP2 UMOV UR14, UR6 ;  /* 0x00000006000e2c82 */ /* 0x000fe80008000000 */
[----:B------:R-:W-:Y:S01]  /*57d0*/  @UP2 UMOV UR13, UR5 ;  /* 0x00000005000d2c82 */ /* 0x000fe20008000000 */
[----:B------:R-:W-:Y:S05]  /*57e0*/  BRA.U !UP0, `(.L_x_95) ;  /* 0x0000000108c07547 */ /* 0x000fea000b800000 */
[----:B------:R-:W-:Y:S02]  /*57f0*/  UIMAD.WIDE.U32 UR8, UR13, UR35, URZ ;  /* 0x000000230d0872a5 */ /* 0x000fe4000f8e00ff */
[----:B------:R-:W-:Y:S02]  /*5800*/  UP2UR UR12, UPR, URZ, 0x4 ;  /* 0x00000004ff0c7883 */ /* 0x000fe40008000000 */
[----:B------:R-:W-:Y:S02]  /*5810*/  UISETP.NE.AND UP2, UPT, UR34, 0x1, UPT ;  /* 0x000000012200788c */ /* 0x000fe4000bf45270 */
[----:B------:R-:W-:Y:S02]  /*5820*/  UIMAD.WIDE.U32 UR10, UR14, UR32, URZ ;  /* 0x000000200e0a72a5 */ /* 0x000fe4000f8e00ff */
[----:B------:R-:W-:Y:S02]  /*5830*/  USEL UR4, UR29, UR38, !UP2 ;  /* 0x000000261d047287 */ /* 0x000fe4000d000000 */
[----:B------:R-:W-:Y:S02]  /*5840*/  UISETP.NE.AND UP0, UPT, UR15, 0x1, UPT ;  /* 0x000000010f00788c */ /* 0x000fe4000bf05270 */
[----:B------:R-:W-:Y:S02]  /*5850*/  UP2UR UR22, UPR, URZ, 0x2 ;  /* 0x00000002ff167883 */ /* 0x000fe40008000000 */
[----:B------:R-:W-:Y:S02]  /*5860*/  UISETP.NE.AND UP1, UPT, UR42, 0x1, UPT ;  /* 0x000000012a00788c */ /* 0x000fe4000bf25270 */
[----:B-1----:R-:W-:Y:S02]  /*5870*/  UIMAD.WIDE.U32 UR18, UR4, UR16, URZ ;  /* 0x00000010041272a5 */ /* 0x002fe4000f8e00ff */
[----:B------:R-:W-:Y:S01]  /*5880*/  USEL UR7, UR37, UR39, !UP0 ;  /* 0x0000002725077287 */ /* 0x000fe2000c000000 */
[----:B------:R-:W-:Y:S02]  /*5890*/  UMOV UR5, UR9 ;  /* 0x0000000900057c82 */ /* 0x000fe40008000000 */
[----:B------:R-:W-:Y:S02]  /*58a0*/  USHF.R.U32.HI UR6, URZ, UR40, UR5 ;  /* 0x00000028ff067299 */ /* 0x000fe40008011605 */
[----:B------:R-:W-:Y:S02]  /*58b0*/  UIMAD.WIDE.U32 UR20, UR7, UR16, URZ ;  /* 0x00000010071472a5 */ /* 0x000fe4000f8e00ff */
[----:B------:R-:W-:Y:S02]  /*58c0*/  USEL UR6, UR13, UR6, !UP2 ;  /* 0x000000060d067287 */ /* 0x000fe4000d000000 */
[----:B------:R-:W-:Y:S01]  /*58d0*/  UISETP.NE.AND UP2, UPT, UR12, URZ, UPT ;  /* 0x000000ff0c00728c */ /* 0x000fe2000bf45270 */
[----:B------:R-:W-:Y:S01]  /*58e0*/  UMOV UR5, UR11 ;  /* 0x0000000b00057c82 */ /* 0x000fe20008000000 */
[----:B------:R-:W-:Y:S02]  /*58f0*/  UIMAD.WIDE.U32 UR10, UR6, UR16, URZ ;  /* 0x00000010060a72a5 */ /* 0x000fe4000f8e00ff */
[----:B------:R-:W-:Y:S03]  /*5900*/  USHF.R.U32.HI UR8, URZ, UR33, UR5 ;  /* 0x00000021ff087299 */ /* 0x000fe60008011605 */
[----:B------:R-:W-:Y:S02]  /*5910*/  UMOV UR5, UR19 ;  /* 0x0000001300057c82 */ /* 0x000fe40008000000 */
[----:B------:R-:W-:Y:S03]  /*5920*/  @UP1 USHF.R.U32.HI UR4, URZ, UR17, UR5 ;  /* 0x00000011ff041299 */ /* 0x000fe60008011605 */
[----:B------:R-:W-:Y:S01]  /*5930*/  UMOV UR5, UR21 ;  /* 0x0000001500057c82 */ /* 0x000fe20008000000 */
[----:B------:R-:W-:Y:S02]  /*5940*/  UIMAD UR4, UR42, UR4, URZ ;  /* 0x000000042a0472a4 */ /* 0x000fe4000f8e02ff */
[----:B------:R-:W-:Y:S02]  /*5950*/  @UP1 USHF.R.U32.HI UR7, URZ, UR17, UR5 ;  /* 0x00000011ff071299 */ /* 0x000fe40008011605 */
[----:B------:R-:W-:Y:S02]  /*5960*/  USEL UR5, UR14, UR8, !UP0 ;  /* 0x000000080e057287 */ /* 0x000fe4000c000000 */
[----:B------:R-:W-:Y:S02]  /*5970*/  UIMAD UR8, UR42, UR7, URZ ;  /* 0x000000072a0872a4 */ /* 0x000fe4000f8e02ff */
[----:B------:R-:W-:Y:S03]  /*5980*/  UISETP.GE.AND UP0, UPT, UR6, UR4, UPT ;  /* 0x000000040600728c */ /* 0x000fe6000bf06270 */
[----:B------:R-:W-:Y:S01]  /*5990*/  UMOV UR4, UR11 ;  /* 0x0000000b00047c82 */ /* 0x000fe20008000000 */
[----:B------:R-:W-:Y:S02]  /*59a0*/  UISETP.GE.OR UP0, UPT, UR5, UR8, UP0 ;  /* 0x000000080500728c */ /* 0x000fe40008706670 */
[----:B------:R-:W-:Y:S02]  /*59b0*/  USHF.R.U32.HI UR4, URZ, UR17, UR4 ;  /* 0x00000011ff047299 */ /* 0x000fe40008011604 */
[----:B------:R-:W-:Y:S02]  /*59c0*/  UIMAD.WIDE.U32 UR8, UR5, UR16, URZ ;  /* 0x00000010050872a5 */ /* 0x000fe4000f8e00ff */
[----:B------:R-:W-:Y:S04]  /*59d0*/  USEL UR10, UR6, UR4, !UP1 ;  /* 0x00000004060a7287 */ /* 0x000fe8000c800000 */
[----:B------:R-:W-:Y:S01]  /*59e0*/  UIADD3 UR11, UPT, UPT, -UR10, URZ, URZ ;  /* 0x000000ff0a0b7290 */ /* 0x000fe2000fffe1ff */
[----:B------:R-:W-:Y:S02]  /*59f0*/  @!UP0 UMOV UR4, UR9 ;  /* 0x0000000900048c82 */ /* 0x000fe40008000000 */
[----:B------:R-:W-:Y:S02]  /*5a00*/  @!UP0 USHF.R.U32.HI UR4, URZ, UR17, UR4 ;  /* 0x00000011ff048299 */ /* 0x000fe40008011604 */
[----:B------:R-:W-:Y:S02]  /*5a10*/  UIMAD UR8, UR42, UR11, UR6 ;  /* 0x0000000b2a0872a4 */ /* 0x000fe4000f8e0206 */
[----:B------:R-:W-:Y:S02]  /*5a20*/  @!UP0 USEL UR4, UR5, UR4, !UP1 ;  /* 0x0000000405048287 */ /* 0x000fe4000c800000 */
[----:B------:R-:W-:Y:S02]  /*5a30*/  UISETP.NE.AND UP1, UPT, UR22, URZ, UPT ;  /* 0x000000ff1600728c */ /* 0x000fe4000bf25270 */
[----:B------:R-:W-:Y:S02]  /*5a40*/  @!UP0 UIMAD UR8, UR7, UR8, UR4 ;  /* 0x00000008070882a4 */ /* 0x000fe4000f8e0204 */
[----:B------:R-:W-:Y:S02]  /*5a50*/  @!UP0 UIADD3 UR9, UPT, UPT, UR10, -UR4, URZ ;  /* 0x800000040a098290 */ /* 0x000fe4000fffe0ff */
[----:B------:R-:W-:Y:S02]  /*5a60*/  UIADD3 UR4, UPT, UPT, -UR5, URZ, URZ ;  /* 0x000000ff05047290 */ /* 0x000fe4000fffe1ff */
[----:B------:R-:W-:Y:S02]  /*5a70*/  UIADD3 UR7, UPT, UPT, -UR6, URZ, URZ ;  /* 0x000000ff06077290 */ /* 0x000fe4000fffe1ff */
[----:B------:R-:W-:Y:S02]  /*5a80*/  @!UP0 UIMAD UR6, UR9, UR42, UR5 ;  /* 0x0000002a090682a4 */ /* 0x000fe4000f8e0205 */
[----:B------:R-:W-:Y:S02]  /*5a90*/  UIMAD UR14, UR15, UR4, UR14 ;  /* 0x000000040f0e72a4 */ /* 0x000fe4000f8e020e */
[----:B------:R-:W-:Y:S01]  /*5aa0*/  UIMAD UR13, UR34, UR7, UR13 ;  /* 0x00000007220d72a4 */ /* 0x000fe2000f8e020d */
[----:B------:R-:W-:Y:S02]  /*5ab0*/  @!UP0 UMOV UR5, UR8 ;  /* 0x0000000800058c82 */ /* 0x000fe40008000000 */
[----:B------:R-:W-:Y:S02]  /*5ac0*/  UIMAD UR14, UR5, UR15, UR14 ;  /* 0x0000000f050e72a4 */ /* 0x000fe4000f8e020e */
[----:B------:R-:W-:Y:S11]  /*5ad0*/  UIMAD UR13, UR6, UR34, UR13 ;  /* 0x00000022060d72a4 */ /* 0x000ff6000f8e020d */
[----:B------:R-:W-:Y:S01]  /*5ae0*/  @!UPT UIADD3 URZ, UPT, UPT, URZ, URZ, URZ ;  /* 0x000000fffffff290 */ /* 0x000fe2000fffe0ff */
.L_x_95:
[----:B------:R-:W3:Y:S01]  /*5af0*/  @!UP3 LDCU.128 UR20, c[0x0][0xf10] ;  /* 0x0001e200ff14b7ac */ /* 0x000ee20008000c00 */
[----:B------:R-:W-:Y:S04]  /*5b00*/  ISETP.NE.U32.AND P0, PT, RZ, UR30, PT ;  /* 0x0000001eff007c0c */ /* 0x000fe8000bf05070 */
[----:B------:R-:W-:Y:S01]  /*5b10*/  ISETP.NE.AND.EX P0, PT, RZ, UR31, PT, P0 ;  /* 0x0000001fff007c0c */ /* 0x000fe2000bf05300 */
[----:B------:R-:W4:Y:S01]  /*5b20*/  @!UP3 LDCU UR5, c[0x0][0xf0c] ;  /* 0x0001e180ff05b7ac */ /* 0x000f220008000800 */
[----:B------:R-:W-:Y:S02]  /*5b30*/  USHF.L.U32 UR11, UR27, 0x7, URZ ;  /* 0x000000071b0b7899 */ /* 0x000fe400080006ff */
[----:B------:R-:W-:Y:S02]  /*5b40*/  USHF.L.U32 UR10, UR26, 0x6, URZ ;  /* 0x000000061a0a7899 */ /* 0x000fe400080006ff */
[----:B---3--:R-:W-:Y:S07]  /*5b50*/  UIMAD.WIDE.U32 UR6, UR14, UR20, URZ ;  /* 0x000000140e0672a5 */ /* 0x008fee000f8e00ff */
[----:B------:R-:W-:Y:S01]  /*5b60*/  @!UP3 UMOV UR4, UR7 ;  /* 0x000000070004bc82 */ /* 0x000fe20008000000 */
[----:B----4-:R-:W-:Y:S02]  /*5b70*/  @!UP3 UISETP.NE.AND UP0, UPT, UR5, 0x1, UPT ;  /* 0x000000010500b88c */ /* 0x010fe4000bf05270 */
[----:B------:R-:W-:Y:S02]  /*5b80*/  @!UP3 USHF.R.U32.HI UR4, URZ, UR21, UR4 ;  /* 0x00000015ff04b299 */ /* 0x000fe40008011604 */
[----:B------:R-:W-:Y:S02]  /*5b90*/  UIMAD.WIDE.U32 UR6, UR13, UR23, URZ ;  /* 0x000000170d0672a5 */ /* 0x000fe4000f8e00ff */
[----:B------:R-:W-:Y:S02]  /*5ba0*/  @!UP3 USEL UR8, UR14, UR4, !UP0 ;  /* 0x000000040e08b287 */ /* 0x000fe4000c000000 */
[----:B------:R-:W-:Y:S03]  /*5bb0*/  @!UP3 UISETP.NE.AND UP0, UPT, UR22, 0x1, UPT ;  /* 0x000000011600b88c */ /* 0x000fe6000bf05270 */
[----:B------:R-:W-:Y:S02]  /*5bc0*/  @!UP3 UMOV UR6, UR7 ;  /* 0x000000070006bc82 */ /* 0x000fe40008000000 */
[----:B------:R-:W3:Y:S02]  /*5bd0*/  @!UP3 LDCU UR4, c[0x0][0xf20] ;  /* 0x0001e400ff04b7ac */ /* 0x000ee40008000800 */
[----:B---3--:R-:W-:Y:S04]  /*5be0*/  @!UP3 USHF.R.U32.HI UR6, URZ, UR4, UR6 ;  /* 0x00000004ff06b299 */ /* 0x008fe80008011606 */
[----:B------:R-:W-:Y:S04]  /*5bf0*/  @!UP3 USEL UR6, UR13, UR6, !UP0 ;  /* 0x000000060d06b287 */ /* 0x000fe8000c000000 */
[----:B------:R-:W-:Y:S02]  /*5c00*/  @!UP3 UIADD3 UR4, UPT, UPT, -UR8, UR6, URZ ;  /* 0x000000060804b290 */ /* 0x000fe4000fffe1ff */
[----:B------:R-:W-:Y:S02]  /*5c10*/  @!UP3 UIADD3 UR6, UPT, UPT, UR8, -UR6, URZ ;  /* 0x800000060806b290 */ /* 0x000fe4000fffe0ff */
[----:B------:R-:W-:Y:S02]  /*5c20*/  @!UP3 UIMAD UR14, UR4, UR5, UR14 ;  /* 0x00000005040eb2a4 */ /* 0x000fe4000f8e020e */
[----:B------:R-:W-:Y:S01]  /*5c30*/  @!UP3 UIMAD UR13, UR6, UR22, UR13 ;  /* 0x00000016060db2a4 */ /* 0x000fe2000f8e020d */
[----:B------:R-:W-:Y:S11]  /*5c40*/  BRA.U UP4, `(.L_x_96) ;  /* 0x0000000104107547 */ /* 0x000ff6000b800000 */
[----:B--2---:R-:W-:Y:S04]  /*5c50*/  MOV R0, UR47 ;  /* 0x0000002f00007c02 */ /* 0x004fe80008000f00 */
[----:B------:R-:W-:Y:S04]  /*5c60*/  SHF.L.U32 R5, R0, 0x1f, RZ ;  /* 0x0000001f00057819 */ /* 0x000fe800000006ff */
[----:B------:R-:W2:Y:S02]  /*5c70*/  SYNCS.PHASECHK.TRANS64.TRYWAIT P1, [UR24+0xb8], R5 ;  /* 0x0000b805ff0075a7 */ /* 0x000ea40008021118 */
[----:B--2---:R-:W-:Y:S05]  /*5c80*/  @!P1 BRA `(.L_x_97) ;  /* 0x0000003c00c89947 */ /* 0x004fea0003800000 */
.L_x_96:
[----:B------:R-:W-:Y:S05]  /*5c90*/  BRA.U !UP6, `(.L_x_98) ;  /* 0x000000010e387547 */ /* 0x000fea000b800000 */
[----:B------:R-:W-:Y:S01]  /*5ca0*/  UPLOP3.LUT UP1, UPT, UPT, UPT, UP5, 0x80, 0x8 ;  /* 0x000000000008789c */ /* 0x000fe20003f2f050 */
[----:B--2---:R-:W-:Y:S01]  /*5cb0*/  HFMA2 R0, -RZ, RZ, 0, 5.9604644775390625e-08 ;  /* 0x00000001ff007431 */ /* 0x004fe200000001ff */
[----:B------:R-:W2:Y:S01]  /*5cc0*/  LDCU.64 UR8, c[0x0][0x358] ;  /* 0x00006b00ff0877ac */ /* 0x000ea20008000a00 */
[----:B------:R-:W-:Y:S03]  /*5cd0*/  IMAD.MOV.U32 R84, RZ, RZ, 0x1 ;  /* 0x00000001ff547424 */ /* 0x000fe600078e00ff */
[----:B------:R-:W-:Y:S05]  /*5ce0*/  PLOP3.LUT P1, PT, PT, PT, UP1, 0x80, 0x8 ;  /* 0x000000000008781c */ /* 0x000fea0003f2f018 */
[----:B------:R-:W3:Y:S01]  /*5cf0*/  @UP1 LDCU.64 UR4, c[0x0][0xc88] ;  /* 0x00019100ff0417ac */ /* 0x000ee20008000a00 */
[----:B------:R-:W-:Y:S07]  /*5d00*/  @UP1 UIMAD UR6, UR36, UR30, URZ ;  /* 0x0000001e240612a4 */ /* 0x000fee000f8e02ff */
[----:B------:R-:W-:Y:S01]  /*5d10*/  @!P1 PRMT R84, R0, 0x7610, R84 ;  /* 0x0000761000549816 */ /* 0x000fe20000000054 */
[----:B---3--:R-:W-:Y:S06]  /*5d20*/  @UP1 UIMAD.WIDE UR4, UR6, 0x4, UR4 ;  /* 0x00000004060418a5 */ /* 0x008fec000f8e0204 */
[----:B------:R-:W-:Y:S01]  /*5d30*/  IMAD.U32 R4, RZ, RZ, UR4 ;  /* 0x00000004ff047e24 */ /* 0x000fe2000f8e00ff */
[----:B------:R-:W-:Y:S04]  /*5d40*/  MOV R5, UR5 ;  /* 0x0000000500057c02 */ /* 0x000fe80008000f00 */
[----:B------:R-:W3:Y:S01]  /*5d50*/  @!UP1 LDCU UR4, c[0x0][0xc80] ;  /* 0x00019000ff0497ac */ /* 0x000ee20008000800 */
[----:B--2--5:R4:W5:Y:S02]  /*5d60*/  @P1 LDG.E R41, desc[UR8][R4.64] ;  /* 0x0000000804291981 */ /* 0x024964000c1e1900 */
[----:B---34-:R-:W-:Y:S07]  /*5d70*/  @!P1 IMAD.U32 R41, RZ, RZ, UR4 ;  /* 0x00000004ff299e24 */ /* 0x018fee000f8e00ff */
.L_x_98:
[----:B-----5:R-:W-:Y:S01]  /*5d80*/  @!P0 FSETP.EQ.AND P2, PT, R41, RZ, PT ;  /* 0x000000ff2900820b */ /* 0x020fe20003f42000 */
[----:B------:R-:W-:Y:S01]  /*5d90*/  @!UPT UIADD3 URZ, UPT, UPT, URZ, URZ, URZ ;  /* 0x000000fffffff290 */ /* 0x000fe2000fffe0ff */
[----:B------:R-:W-:Y:S11]  /*5da0*/  @!P0 BRA `(.L_x_99) ;  /* 0x0000000000148947 */ /* 0x000ff60003800000 */
[----:B------:R-:W-:Y:S02]  /*5db0*/  LOP3.LUT P0, RZ, R84, 0xff, RZ, 0xc0, !PT ;  /* 0x000000ff54ff7812 */ /* 0x000fe4000780c0ff */
[----:B------:R-:W-:Y:S04]  /*5dc0*/  PLOP3.LUT P2, PT, PT, PT, UP1, 0x80, 0x8 ;  /* 0x000000000008781c */ /* 0x000fe80003f4f018 */
[----:B------:R-:W-:Y:S07]  /*5dd0*/  PLOP3.LUT P2, PT, P2, PT, PT, 0x8, 0x80 ;  /* 0x000000000080781c */ /* 0x000fee000174e170 */
[----:B------:R-:W-:Y:S11]  /*5de0*/  @P0 FSETP.EQ.AND P2, PT, R41, RZ, PT ;  /* 0x000000ff2900020b */ /* 0x000ff60003f42000 */
[----:B------:R-:W-:Y:S02]  /*5df0*/  @!UPT UIADD3 URZ, UPT, UPT, URZ, URZ, URZ ;  /* 0x000000fffffff290 */ /* 0x000fe4000fffe0ff */
.L_x_99:
[----:B------:R-:W-:Y:S01]  /*5e00*/  ULEA UR4, UR25, UR24, 0x3 ;  /* 0x0000001819047291 */ /* 0x000fe2000f8e18ff */
[----:B--2---:R-:W-:Y:S02]  /*5e10*/  SHF.L.U32 R5, R11, 0x1f, RZ ;  /* 0x0000001f0b057819 */ /* 0x004fe400000006ff */
[----:B------:R-:W-:Y:S04]  /*5e20*/  ELECT P1, URZ, PT ;  /* 0x0000000000ff782f */ /* 0x000fe80003820000 */
[----:B------:R-:W-:Y:S02]  /*5e30*/  PLOP3.LUT P1, PT, P2, P1, PT, 0xf2, 0x2f ;  /* 0x00000000002f781c */ /* 0x000fe40001723e72 */
[----:B------:R-:W2:Y:S02]  /*5e40*/  SYNCS.PHASECHK.TRANS64.TRYWAIT P0, [UR4+0x98], R5 ;  /* 0x00009805ff0075a7 */ /* 0x000ea40008001104 */
[----:B--2---:R-:W-:Y:S09]  /*5e50*/  @!P0 BRA `(.L_x_100) ;  /* 0x0000003c006c8947 */ /* 0x004ff20003800000 */
.L_x_178:
[----:B------:R-:W-:Y:S01]  /*5e60*/  VOTEU.ALL UP0, P1 ;  /* 0x0000000000ff7886 */ /* 0x000fe20000800000 */
[----:B------:R-:W-:Y:S01]  /*5e70*/  @!P1 IADD3 R4, P0, PT, R12, 0x980, RZ ;  /* 0x000009800c049810 */ /* 0x000fe20007f1e0ff */
[----:B------:R-:W-:Y:S01]  /*5e80*/  UIADD3 UR9, UPT, UPT, UR4, 0x80, URZ ;  /* 0x0000008004097890 */ /* 0x000fe2000fffe0ff */
[----:B------:R-:W-:Y:S01]  /*5e90*/  VIADD R10, R10, 0x1 ;  /* 0x000000010a0a7836 */ /* 0x000fe20000000000 */
[----:B------:R-:W-:Y:S01]  /*5ea0*/  UMOV UR22, 0x0 ;  /* 0x0000000000167882 */ /* 0x000fe20000000000 */
[----:B------:R-:W-:Y:S01]  /*5eb0*/  @!UP0 ULEA UR5, UR25, UR24, 0xd ;  /* 0x0000001819058291 */ /* 0x000fe2000f8e68ff */
[----:B------:R-:W-:Y:S01]  /*5ec0*/  @!P1 IMAD.X R2, RZ, RZ, R13, P0 ;  /* 0x000000ffff029224 */ /* 0x000fe200000e060d */
[----:B------:R-:W-:Y:S01]  /*5ed0*/  @!P1 R2UR UR7, R4 ;  /* 0x00000000040792ca */ /* 0x000fe200000e0000 */
[----:B------:R-:W-:Y:S01]  /*5ee0*/  UMOV UR23, 0x10000000 ;  /* 0x1000000000177882 */ /* 0x000fe20000000000 */
[----:B------:R-:W-:Y:S02]  /*5ef0*/  @!UP0 UIADD3 UR8, UPT, UPT, UR5, 0x200, URZ ;  /* 0x0000020005088890 */ /* 0x000fe4000fffe0ff */
[----:B------:R-:W-:Y:S01]  /*5f00*/  UIADD3 UR5, UPT, UPT, UR25, 0x1, URZ ;  /* 0x0000000119057890 */ /* 0x000fe2000fffe0ff */
[----:B------:R-:W-:Y:S03]  /*5f10*/  UMOV UR12, UR36 ;  /* 0x00000024000c7c82 */ /* 0x000fe60008000000 */
[----:B------:R-:W-:Y:S04]  /*5f20*/  UISETP.NE.AND UP0, UPT, UR5, 0x3, UPT ;  /* 0x000000030500788c */ /* 0x000fe8000bf05270 */
[----:B------:R-:W-:Y:S01]  /*5f30*/  USEL UR6, UR5, URZ, UP0 ;  /* 0x000000ff05067287 */ /* 0x000fe20008000000 */
[----:B------:R-:W-:Y:S01]  /*5f40*/  @!P1 R2UR UR5, R2 ;  /* 0x00000000020592ca */ /* 0x000fe200000e0000 */
[----:B------:R-:W-:Y:S01]  /*5f50*/  IMAD.U32 R4, RZ, RZ, UR7 ;  /* 0x00000007ff047e24 */ /* 0x000fe2000f8e00ff */
[----:B------:R-:W-:Y:S01]  /*5f60*/  USEL UR20, URZ, 0x1, UP0 ;  /* 0x00000001ff147887 */ /* 0x000fe20008000000 */
[----:B------:R-:W-:Y:S01]  /*5f70*/  @!P1 IMAD.MOV.U32 R2, RZ, RZ, 0x2000 ;  /* 0x00002000ff029424 */ /* 0x000fe200078e00ff */
[----:B------:R-:W-:Y:S01]  /*5f80*/  VOTEU.ALL UP0, P1 ;  /* 0x0000000000ff7886 */ /* 0x000fe20000800000 */
[----:B------:R-:W-:Y:S01]  /*5f90*/  UPRMT UR7, UR55, 0x654, UR9 ;  /* 0x0000065437077896 */ /* 0x000fe20008000009 */
[----:B------:R-:W-:Y:S02]  /*5fa0*/  @!P1 R2UR UR18, R4 ;  /* 0x00000000041292ca */ /* 0x000fe400000e0000 */
[----:B------:R-:W-:Y:S04]  /*5fb0*/  LOP3.LUT R11, R11, UR20, RZ, 0x3c, !PT ;  /* 0x000000140b0b7c12 */ /* 0x000fe8000f8e3cff */
[----:B--2---:R-:W-:Y:S01]  /*5fc0*/  SHF.L.U32 R0, R11, 0x1f, RZ ;  /* 0x0000001f0b007819 */ /* 0x004fe200000006ff */
[----:B------:R-:W-:Y:S01]  /*5fd0*/  IMAD.U32 R5, RZ, RZ, UR5 ;  /* 0x00000005ff057e24 */ /* 0x000fe2000f8e00ff */
[----:B------:R-:W-:Y:S04]  /*5fe0*/  ULEA UR5, UR6, UR24, 0x3 ;  /* 0x0000001806057291 */ /* 0x000fe8000f8e18ff */
[----:B------:R-:W-:Y:S11]  /*5ff0*/  @!P1 R2UR UR19, R5 ;  /* 0x00000000051392ca */ /* 0x000ff600000e0000 */
[----:B------:R-:W-:Y:S02]  /*6000*/  @!UPT UIADD3 URZ, UPT, UPT, URZ, URZ, URZ ;  /* 0x000000fffffff290 */ /* 0x000fe4000fffe0ff */
[----:B------:R2:W-:Y:S01]  /*6010*/  @!UP0 UTMALDG.3D [UR8], [UR18], desc[UR22] ;  /* 0x00001608120085b4 */ /* 0x0005e20008011000 */
[----:B------:R2:W-:Y:S01]  /*6020*/  @!P1 SYNCS.ARRIVE.TRANS64.RED.A0TR RZ, [UR4+0x80], R2 ;  /* 0x00008002ffff99a7 */ /* 0x0005e20008300404 */
[----:B------:R-:W-:Y:S01]  /*6030*/  SYNCS.ARRIVE.TRANS64.RED.A1T0 RZ, [UR7], RZ ;  /* 0x000000ffffff79a7 */ /* 0x000fe20008100407 */
[----:B------:R-:W3:Y:S02]  /*6040*/  SYNCS.PHASECHK.TRANS64.TRYWAIT P0, [UR5+0x98], R0 ;  /* 0x00009800ff0075a7 */ /* 0x000ee40008001105 */
[----:B--23--:R-:W-:Y:S05]  /*6050*/  @!P0 BRA `(.L_x_101) ;  /* 0x0000003c00048947 */ /* 0x00cfea0003800000 */
.L_x_180:
[----:B------:R-:W-:Y:S01]  /*6060*/  UIADD3 UR9, UPT, UPT, UR5, 0x80, URZ ;  /* 0x0000008005097890 */ /* 0x000fe2000fffe0ff */
[----:B------:R-:W-:Y:S01]  /*6070*/  @!P1 IADD3 R2, P0, PT, R12, 0x980, RZ ;  /* 0x000009800c029810 */ /* 0x000fe20007f1e0ff */
[----:B------:R-:W-:Y:S01]  /*6080*/  UPLOP3.LUT UP4, UPT, UPT, UPT, UPT, 0x80, 0x8 ;  /* 0x000000000008789c */ /* 0x000fe20003f8f070 */
[----:B------:R-:W-:Y:S01]  /*6090*/  R2UR UR22, R86 ;  /* 0x00000000561672ca */ /* 0x000fe200000e0000 */
[----:B------:R-:W-:Y:S01]  /*60a0*/  UMOV UR20, 0x0 ;  /* 0x0000000000147882 */ /* 0x000fe20000000000 */
[----:B------:R-:W-:Y:S01]  /*60b0*/  UMOV UR21, 0x10000000 ;  /* 0x1000000000157882 */ /* 0x000fe20000000000 */
[----:B------:R-:W-:Y:S01]  /*60c0*/  UMOV UR12, UR36 ;  /* 0x00000024000c7c82 */ /* 0x000fe20008000000 */
[----:B------:R-:W-:Y:S01]  /*60d0*/  VOTEU.ALL UP0, P1 ;  /* 0x0000000000ff7886 */ /* 0x000fe20000800000 */
[----:B--2---:R-:W-:Y:S01]  /*60e0*/  @!P1 IMAD.X R0, RZ, RZ, R13, P0 ;  /* 0x000000ffff009224 */ /* 0x004fe200000e060d */
[----:B------:R-:W-:Y:S01]  /*60f0*/  R2UR UR19, R87 ;  /* 0x00000000571372ca */ /* 0x000fe200000e0000 */
[----:B------:R-:W-:Y:S01]  /*6100*/  UMOV UR36, UR28 ;  /* 0x0000001c00247c82 */ /* 0x000fe20008000000 */
[C---:B------:R-:W-:Y:S01]  /*6110*/  ISETP.NE.AND P0, PT, R10.reuse, 0x2, PT ;  /* 0x000000020a00780c */ /* 0x040fe20003f05270 */
[----:B------:R-:W-:Y:S02]  /*6120*/  @!UP0 ULEA UR4, UR6, UR24, 0xd ;  /* 0x0000001806048291 */ /* 0x000fe4000f8e68ff */
[----:B------:R-:W-:Y:S01]  /*6130*/  @!UP0 UIADD3 UR10, UPT, UPT, UR10, 0x20, URZ ;  /* 0x000000200a0a8890 */ /* 0x000fe2000fffe0ff */
[----:B------:R-:W-:Y:S01]  /*6140*/  SEL R10, R10, RZ, P0 ;  /* 0x000000ff0a0a7207 */ /* 0x000fe20000000000 */
[----:B------:R-:W-:Y:S02]  /*6150*/  @!UP0 UIADD3 UR8, UPT, UPT, UR4, 0x200, URZ ;  /* 0x0000020004088890 */ /* 0x000fe4000fffe0ff */
[----:B------:R-:W-:Y:S01]  /*6160*/  UIADD3 UR4, UPT, UPT, UR6, 0x1, URZ ;  /* 0x0000000106047890 */ /* 0x000fe2000fffe0ff */
[----:B------:R-:W-:Y:S01]  /*6170*/  @!P1 R2UR UR6, R2 ;  /* 0x00000000020692ca */ /* 0x000fe200000e0000 */
[----:B------:R-:W-:Y:S02]  /*6180*/  UIADD3 UR26, UPT, UPT, UR13, UR22, URZ ;  /* 0x000000160d1a7290 */ /* 0x000fe4000fffe0ff */
[----:B------:R-:W-:Y:S02]  /*6190*/  UISETP.NE.AND UP0, UPT, UR4, 0x3, UPT ;  /* 0x000000030400788c */ /* 0x000fe4000bf05270 */
[----:B------:R-:W-:Y:S02]  /*61a0*/  UIADD3 UR27, UPT, UPT, UR14, UR19, URZ ;  /* 0x000000130e1b7290 */ /* 0x000fe4000fffe0ff */
[----:B------:R-:W-:Y:S01]  /*61b0*/  USEL UR25, UR4, URZ, UP0 ;  /* 0x000000ff04197287 */ /* 0x000fe20008000000 */
[----:B------:R-:W-:Y:S01]  /*61c0*/  @!P1 R2UR UR4, R0 ;  /* 0x00000000000492ca */ /* 0x000fe200000e0000 */
[----:B------:R-:W-:Y:S01]  /*61d0*/  USEL UR18, URZ, 0x1, UP0 ;  /* 0x00000001ff127887 */ /* 0x000fe20008000000 */
[----:B------:R-:W-:Y:S01]  /*61e0*/  SEL R0, RZ, 0x1, P0 ;  /* 0x00000001ff007807 */ /* 0x000fe20000000000 */
[----:B------:R-:W-:Y:S02]  /*61f0*/  VOTEU.ALL UP0, P1 ;  /* 0x0000000000ff7886 */ /* 0x000fe40000800000 */
[----:B------:R-:W-:Y:S01]  /*6200*/  IMAD.U32 R4, RZ, RZ, UR6 ;  /* 0x00000006ff047e24 */ /* 0x000fe2000f8e00ff */
[----:B------:R-:W-:Y:S02]  /*6210*/  LOP3.LUT R9, R9, R0, RZ, 0x3c, !PT ;  /* 0x0000000009097212 */ /* 0x000fe400078e3cff */
[----:B------:R-:W-:Y:S02]  /*6220*/  LOP3.LUT R11, R11, UR18, RZ, 0x3c, !PT ;  /* 0x000000120b0b7c12 */ /* 0x000fe4000f8e3cff */
[----:B------:R-:W-:Y:S03]  /*6230*/  @!P1 R2UR UR6, R4 ;  /* 0x00000000040692ca */ /* 0x000fe600000e0000 */
[----:B------:R-:W-:Y:S01]  /*6240*/  IMAD.U32 R5, RZ, RZ, UR4 ;  /* 0x00000004ff057e24 */ /* 0x000fe2000f8e00ff */
[----:B------:R-:W-:Y:S04]  /*6250*/  UPRMT UR4, UR55, 0x654, UR9 ;  /* 0x0000065437047896 */ /* 0x000fe80008000009 */
[----:B------:R-:W-:Y:S11]  /*6260*/  @!P1 R2UR UR7, R5 ;  /* 0x00000000050792ca */ /* 0x000ff600000e0000 */
[----:B------:R-:W-:Y:S02]  /*6270*/  @!UPT UIADD3 URZ, UPT, UPT, URZ, URZ, URZ ;  /* 0x000000fffffff290 */ /* 0x000fe4000fffe0ff */
[----:B------:R2:W-:Y:S01]  /*6280*/  @!UP0 UTMALDG.3D [UR8], [UR6], desc[UR20] ;  /* 0x00001408060085b4 */ /* 0x0005e20008011000 */
[----:B------:R2:W-:Y:S01]  /*6290*/  @!P1 SYNCS.ARRIVE.TRANS64.RED.A0TR RZ, [UR5+0x80], R3 ;  /* 0x00008003ffff99a7 */ /* 0x0005e20008300405 */
[----:B------:R-:W-:Y:S01]  /*62a0*/  SYNCS.ARRIVE.TRANS64.RED.A1T0 RZ, [UR4], RZ ;  /* 0x000000ffffff79a7 */ /* 0x000fe20008100404 */
[----:B------:R-:W-:Y:S05]  /*62b0*/  BRA.U UP2, `(.L_x_102) ;  /* 0xfffffff102d07547 */ /* 0x000fea000b83ffff */
[----:B------:R-:W-:Y:S01]  /*62c0*/  UIADD3 UR24, UPT, UPT, UR24, 0x98, URZ ;  /* 0x0000009818187890 */ /* 0x000fe2000fffe0ff */
[----:B--2---:R-:W-:-:S03]  /*62d0*/  SHF.L.U32 R3, R11, 0x1f, RZ ;  /* 0x0000001f0b037819 */ /* 0x004fc600000006ff */
[----:B------:R-:W-:-:S09]  /*62e0*/  ULEA UR4, UR25, UR24, 0x3 ;  /* 0x0000001819047291 */ /* 0x000fd2000f8e18ff */
[----:B------:R-:W2:Y:S02]  /*62f0*/  SYNCS.PHASECHK.TRANS64.TRYWAIT P0, [UR4], R3 ;  /* 0x00000003ff0075a7 */ /* 0x000ea40008001104 */
[----:B--2---:R-:W-:Y:S05]  /*6300*/  @!P0 BRA `(.L_x_103) ;  /* 0x0000003800708947 */ /* 0x004fea0003800000 */
.L_x_182:
[----:B------:R-:W-:-:S04]  /*6310*/  UIADD3 UR4, UPT, UPT, UR25, 0x1, URZ ;  /* 0x0000000119047890 */ /* 0x000fc8000fffe0ff */
[----:B------:R-:W-:-:S04]  /*6320*/  UISETP.NE.AND UP0, UPT, UR4, 0x3, UPT ;  /* 0x000000030400788c */ /* 0x000fc8000bf05270 */
[----:B------:R-:W-:Y:S02]  /*6330*/  USEL UR6, URZ, 0x1, UP0 ;  /* 0x00000001ff067887 */ /* 0x000fe40008000000 */
[----:B------:R-:W-:-:S04]  /*6340*/  USEL UR4, UR4, URZ, UP0 ;  /* 0x000000ff04047287 */ /* 0x000fc80008000000 */
[----:B------:R-:W-:Y:S01]  /*6350*/  ULEA UR5, UR4, UR24, 0x3 ;  /* 0x0000001804057291 */ /* 0x000fe2000f8e18ff */
[----:B------:R-:W-:-:S04]  /*6360*/  LOP3.LUT R11, R11, UR6, RZ, 0x3c, !PT ;  /* 0x000000060b0b7c12 */ /* 0x000fc8000f8e3cff */
[----:B--2---:R-:W-:-:S04]  /*6370*/  SHF.L.U32 R3, R11, 0x1f, RZ ;  /* 0x0000001f0b037819 */ /* 0x004fc800000006ff */
[----:B------:R-:W2:Y:S02]  /*6380*/  SYNCS.PHASECHK.TRANS64.TRYWAIT P0, [UR5], R3 ;  /* 0x00000003ff0075a7 */ /* 0x000ea40008001105 */
[----:B--2---:R-:W-:Y:S05]  /*6390*/  @!P0 BRA `(.L_x_104) ;  /* 0x0000003800648947 */ /* 0x004fea0003800000 */
.L_x_184:
[----:B------:R-:W-:-:S04]  /*63a0*/  UIADD3 UR4, UPT, UPT, UR4, 0x1, URZ ;  /* 0x0000000104047890 */ /* 0x000fc8000fffe0ff */
[----:B------:R-:W-:-:S04]  /*63b0*/  UISETP.NE.AND UP0, UPT, UR4, 0x3, UPT ;  /* 0x000000030400788c */ /* 0x000fc8000bf05270 */
[----:B------:R-:W-:Y:S02]  /*63c0*/  USEL UR5, URZ, 0x1, UP0 ;  /* 0x00000001ff057887 */ /* 0x000fe40008000000 */
[----:B------:R-:W-:-:S04]  /*63d0*/  USEL UR4, UR4, URZ, UP0 ;  /* 0x000000ff04047287 */ /* 0x000fc80008000000 */
[----:B------:R-:W-:Y:S01]  /*63e0*/  ULEA UR4, UR4, UR24, 0x3 ;  /* 0x0000001804047291 */ /* 0x000fe2000f8e18ff */
[----:B--2---:R-:W-:-:S04]  /*63f0*/  LOP3.LUT R3, R11, UR5, RZ, 0x3c, !PT ;  /* 0x000000050b037c12 */ /* 0x004fc8000f8e3cff */
[----:B------:R-:W-:Y:S01]  /*6400*/  SHF.L.U32 R3, R3, 0x1f, RZ ;  /* 0x0000001f03037819 */ /* 0x000fe200000006ff */
[----:B------:R-:W-:-:S07]  /*6410*/  IMAD.U32 R0, RZ, RZ, UR4 ;  /* 0x00000004ff007e24 */ /* 0x000fce000f8e00ff */
.L_x_105:
[----:B--2---:R2:W3:Y:S02]  /*6420*/  SYNCS.PHASECHK.TRANS64.TRYWAIT P0, [R0+URZ], R3 ;  /* 0x00000003000075a7 */ /* 0x0044e400080011ff */
[----:B---3--:R-:W-:Y:S05]  /*6430*/  @!P0 NANOSLEEP.SYNCS 0x989680 ;  /* 0x009896800000895d */ /* 0x008fea0003900000 */
[----:B------:R-:W3:Y:S02]  /*6440*/  @!P0 SYNCS.PHASECHK.TRANS64 P0, [R0+URZ], R3 ;  /* 0x00000003000085a7 */ /* 0x000ee400080010ff */
[----:B-1-3--:R-:W-:Y:S05]  /*6450*/  @P0 EXIT ;  /* 0x000000000000094d */ /* 0x00afea0003800000 */
[----:B------:R-:W-:Y:S05]  /*6460*/  BRA `(.L_x_105) ;  /* 0xfffffffc00ec7947 */ /* 0x000fea000383ffff */
.L_x_93:
[----:B------:R-:W-:-:S06]  /*6470*/  UISETP.GE.AND UP0, UPT, UR18, 0x4, UPT ;  /* 0x000000041200788c */ /* 0x000fcc000bf06270 */
[----:B------:R-:W-:-:S13]  /*6480*/  PLOP3.LUT P0, PT, PT, PT, UP0, 0x80, 0x8 ;  /* 0x000000000008781c */ /* 0x000fda0003f0f008 */
[----:B-1----:R-:W-:Y:S05]  /*6490*/  @!P0 EXIT ;  /* 0x000000000000894d */ /* 0x002fea0003800000 */
[----:B------:R-:W-:Y:S01]  /*64a0*/  BAR.SYNC.DEFER_BLOCKING 0x6, 0xa0 ;  /* 0x0182800000007b1d */ /* 0x000fe20000010000 */
[C---:B------:R-:W-:Y:S01]  /*64b0*/  IMAD.SHL.U32 R2, R92.reuse, 0x20, RZ ;  /* 0x000000205c027824 */ /* 0x040fe200078e00ff */
[C---:B------:R-:W-:Y:S01]  /*64c0*/  LOP3.LUT R93, R92.reuse, 0x2, RZ, 0xc0, !PT ;  /* 0x000000025c5d7812 */ /* 0x040fe200078ec0ff */
[C---:B------:R-:W-:Y:S01]  /*64d0*/  IMAD.SHL.U32 R97, R92.reuse, 0x4, RZ ;  /* 0x000000045c617824 */ /* 0x040fe200078e00ff */
[C---:B------:R-:W-:Y:S01]  /*64e0*/  LOP3.LUT R98, R92.reuse, 0x60, RZ, 0xc0, !PT ;  /* 0x000000605c627812 */ /* 0x040fe200078ec0ff */
[----:B------:R-:W-:Y:S01]  /*64f0*/  IMAD.U32 R37, R92, 0x10000, RZ ;  /* 0x000100005c257824 */ /* 0x000fe200078e00ff */
[----:B------:R-:W-:Y:S01]  /*6500*/  UMOV UR47, 0x400 ;  /* 0x00000400002f7882 */ /* 0x000fe20000000000 */
[----:B------:R-:W1:Y:S01]  /*6510*/  LDCU.64 UR4, c[0x0][0xc90] ;  /* 0x00019200ff0477ac */ /* 0x000e620008000a00 */
[----:B------:R-:W2:Y:S01]  /*6520*/  LDC.64 R78, c[0x0][0xcb0] ;  /* 0x00032c00ff4e7b82 */ /* 0x000ea20000000a00 */
[----:B------:R-:W-:Y:S01]  /*6530*/  LOP3.LUT R4, R2, 0xc0, RZ, 0xc0, !PT ;  /* 0x000000c002047812 */ /* 0x000fe200078ec0ff */
[----:B------:R-:W-:Y:S01]  /*6540*/  HFMA2 R36, -RZ, RZ, 0, 0 ;  /* 0x00000000ff247431 */ /* 0x000fe200000001ff */
[----:B------:R-:W-:Y:S01]  /*6550*/  ULEA UR47, UR55, UR47, 0x18 ;  /* 0x0000002f372f7291 */ /* 0x000fe2000f8ec0ff */
[----:B------:R-:W-:-:S02]  /*6560*/  LOP3.LUT R92, R92, 0x4, RZ, 0xc0, !PT ;  /* 0x000000045c5c7812 */ /* 0x000fc400078ec0ff */
[----:B------:R-:W-:Y:S02]  /*6570*/  CS2R R94, SRZ ;  /* 0x00000000005e7805 */ /* 0x000fe4000001ff00 */
[----:B------:R-:W-:Y:S01]  /*6580*/  LOP3.LUT R97, R4, 0x18, R97, 0xf8, !PT ;  /* 0x0000001804617812 */ /* 0x000fe200078ef861 */
[----:B------:R-:W-:Y:S01]  /*6590*/  IMAD.MOV.U32 R91, RZ, RZ, RZ ;  /* 0x000000ffff5b7224 */ /* 0x000fe200078e00ff */
[----:B------:R-:W3:Y:S01]  /*65a0*/  LDC.64 R76, c[0x0][0xca8] ;  /* 0x00032a00ff4c7b82 */ /* 0x000ee20000000a00 */
[----:B------:R-:W-:Y:S01]  /*65b0*/  LOP3.LUT R37, R37, 0x600000, RZ, 0xc0, !PT ;  /* 0x0060000025257812 */ /* 0x000fe200078ec0ff */
[----:B------:R-:W-:Y:S01]  /*65c0*/  IMAD.MOV R93, RZ, RZ, -R93 ;  /* 0x000000ffff5d7224 */ /* 0x000fe200078e0a5d */
[C---:B------:R-:W-:Y:S01]  /*65d0*/  IADD3 R96, PT, PT, -R92.reuse, 0x2, RZ ;  /* 0x000000025c607810 */ /* 0x040fe20007ffe1ff */
[----:B------:R-:W4:Y:S01]  /*65e0*/  LDCU UR63, c[0x0][0x370] ;  /* 0x00006e00ff3f77ac */ /* 0x000f220008000800 */
[----:B------:R-:W-:Y:S02]  /*65f0*/  LOP3.LUT R97, R97, 0xf20, R2, 0xf8, !PT ;  /* 0x00000f2061617812 */ /* 0x000fe400078ef802 */
[----:B------:R-:W-:Y:S01]  /*6600*/  IADD3 R92, PT, PT, -R92, RZ, RZ ;  /* 0x000000ff5c5c7210 */ /* 0x000fe20007ffe1ff */
[----:B------:R-:W4:Y:S01]  /*6610*/  LDS R0, [UR47+0x150] ;  /* 0x0001502fff007984 */ /* 0x000f220008000800 */
[----:B-1----:R-:W-:Y:S01]  /*6620*/  IMAD.U32 R100, RZ, RZ, UR4 ;  /* 0x00000004ff647e24 */ /* 0x002fe2000f8e00ff */
[----:B------:R-:W-:Y:S01]  /*6630*/  UIADD3 UR4, UPT, UPT, UR47, 0x200, URZ ;  /* 0x000002002f047890 */ /* 0x000fe2000fffe0ff */
[----:B------:R-:W-:Y:S01]  /*6640*/  IMAD.U32 R99, RZ, RZ, UR5 ;  /* 0x00000005ff637e24 */ /* 0x000fe2000f8e00ff */
[----:B------:R-:W-:Y:S01]  /*6650*/  UMOV UR54, 0x1 ;  /* 0x0000000100367882 */ /* 0x000fe20000000000 */
[----:B------:R-:W-:Y:S01]  /*6660*/  IMAD.SHL.U32 R96, R96, 0x10, RZ ;  /* 0x0000001060607824 */ /* 0x000fe200078e00ff */
[----:B------:R-:W-:Y:S01]  /*6670*/  UMOV UR46, URZ ;  /* 0x000000ff002e7c82 */ /* 0x000fe20008000000 */
[----:B------:R-:W1:Y:S01]  /*6680*/  LDCU UR43, c[0x0][0xf0c] ;  /* 0x0001e180ff2b77ac */ /* 0x000e620008000800 */
[----:B------:R-:W-:Y:S01]  /*6690*/  IMAD.U32 R102, RZ, RZ, UR4 ;  /* 0x00000004ff667e24 */ /* 0x000fe2000f8e00ff */
[----:B------:R-:W-:Y:S01]  /*66a0*/  LEA R97, R97, UR4, 0x1 ;  /* 0x0000000461617c11 */ /* 0x000fe2000f8e08ff */
[----:B------:R-:W1:Y:S01]  /*66b0*/  LDCU UR39, c[0x0][0xf30] ;  /* 0x0001e600ff2777ac */ /* 0x000e620008000800 */
[----:B------:R-:W1:Y:S01]  /*66c0*/  LDCU.64 UR60, c[0x0][0xc88] ;  /* 0x00019100ff3c77ac */ /* 0x000e620008000a00 */
[----:B------:R-:W1:Y:S01]  /*66d0*/  LDCU.64 UR40, c[0x0][0xf28] ;  /* 0x0001e500ff2877ac */ /* 0x000e620008000a00 */
[----:B------:R-:W1:Y:S01]  /*66e0*/  LDCU.128 UR56, c[0x0][0xf10] ;  /* 0x0001e200ff3877ac */ /* 0x000e620008000c00 */
[----:B------:R-:W1:Y:S01]  /*66f0*/  LDCU UR62, c[0x0][0x374] ;  /* 0x00006e80ff3e77ac */ /* 0x000e620008000800 */
[----:B------:R-:W-:Y:S01]  /*6700*/  UMOV UR53, URZ ;  /* 0x000000ff00357c82 */ /* 0x000fe20008000000 */
[----:B------:R-:W-:Y:S01]  /*6710*/  UMOV UR52, URZ ;  /* 0x000000ff00347c82 */ /* 0x000fe20008000000 */
[----:B-1234-:R-:W-:-:S07]  /*6720*/  IMAD.IADD R37, R0, 0x1, R37 ;  /* 0x0000000100257824 */ /* 0x01efce00078e0225 */
.L_x_136:
[C---:B------:R-:W-:Y:S02]  /*6730*/  LEA R0, R91.reuse, UR47, 0x3 ;  /* 0x0000002f5b007c11 */ /* 0x040fe4000f8e18ff */
[----:B------:R-:W-:Y:S02]  /*6740*/  SHF.L.U32 R3, R94, 0x1f, RZ ;  /* 0x0000001f5e037819 */ /* 0x000fe400000006ff */
[----:B------:R-:W-:Y:S02]  /*6750*/  LEA R5, R91, UR47, 0x4 ;  /* 0x0000002f5b057c11 */ /* 0x000fe4000f8e20ff */
[----:B-1----:R-:W1:Y:S02]  /*6760*/  SYNCS.PHASECHK.TRANS64.TRYWAIT P0, [R0+URZ+0xc0], R3 ;  /* 0x0000c003000075a7 */ /* 0x002e6400080011ff */
[----:B-1----:R-:W-:Y:S05]  /*6770*/  @!P0 BRA `(.L_x_106) ;  /* 0x0000003400848947 */ /* 0x002fea0003800000 */
.L_x_185:
[----:B------:R-:W-:Y:S01]  /*6780*/  R2UR UR7, R101 ;  /* 0x00000000650772ca */ /* 0x000fe200000e0000 */
[----:B------:R-:W2:Y:S01]  /*6790*/  LDS.128 R4, [R5+0x130] ;  /* 0x0001300005047984 */ /* 0x000ea20000000c00 */
[----:B-1----:R-:W-:Y:S01]  /*67a0*/  VIADD R0, R0, 0xd0 ;  /* 0x000000d000007836 */ /* 0x002fe20000000000 */
[----:B------:R-:W-:Y:S04]  /*67b0*/  UISETP.GE.AND UP0, UPT, UR42, 0x1, UPT ;  /* 0x000000012a00788c */ /* 0x000fe8000bf06270 */
[----:B------:R-:W-:Y:S01]  /*67c0*/  PRMT R0, RZ, 0x654, R0 ;  /* 0x00000654ff007816 */ /* 0x000fe20000000000 */
[----:B------:R-:W-:Y:S01]  /*67d0*/  @!PT LDS RZ, [RZ] ;  /* 0x00000000fffff984 */ /* 0x000fe20000000800 */
[----:B------:R-:W-:Y:S01]  /*67e0*/  @!PT LDS RZ, [RZ] ;  /* 0x00000000fffff984 */ /* 0x000fe20000000800 */
[----:B------:R-:W-:Y:S01]  /*67f0*/  @!PT LDS RZ, [RZ] ;  /* 0x00000000fffff984 */ /* 0x000fe20000000800 */
[----:B------:R-:W-:Y:S01]  /*6800*/  @!PT LDS RZ, [RZ] ;  /* 0x00000000fffff984 */ /* 0x000fe20000000800 */
[----:B------:R1:W-:Y:S06]  /*6810*/  MEMBAR.ALL.CTA ;  /* 0x0000000000007992 */ /* 0x0003ec0000008000 */
[----:B-1----:R-:W1:Y:S02]  /*6820*/  FENCE.VIEW.ASYNC.S ;  /* 0x00000000000073c6 */ /* 0x002e640000000000 */
[----:B-1----:R1:W-:Y:S01]  /*6830*/  SYNCS.ARRIVE.TRANS64.RED.A1T0 RZ, [R0+URZ], RZ ;  /* 0x000000ff00ff79a7 */ /* 0x0023e200081004ff */
[----:B--2---:R-:W-:Y:S11]  /*6840*/  LOP3.LUT P0, RZ, R6, 0x1, RZ, 0xc0, !PT ;  /* 0x0000000106ff7812 */ /* 0x004ff6000780c0ff */
[----:B------:R-:W-:Y:S02]  /*6850*/  @!UPT UIADD3 URZ, UPT, UPT, URZ, URZ, URZ ;  /* 0x000000fffffff290 */ /* 0x000fe4000fffe0ff */
[----:B------:R-:W-:Y:S01]  /*6860*/  VOTEU.ANY UP1, P0 ;  /* 0x0000000000ff7886 */ /* 0x000fe20000020100 */
[----:B------:R-:W-:Y:S01]  /*6870*/  PLOP3.LUT P0, PT, PT, PT, UP1, 0x80, 0x8 ;  /* 0x000000000008781c */ /* 0x000fe20003f0f018 */
[----:B------:R-:W-:Y:S06]  /*6880*/  UP2UR UR4, UPR, URZ, 0x2 ;  /* 0x00000002ff047883 */ /* 0x000fec0008000000 */
[----:B------:R-:W-:Y:S06]  /*6890*/  IMAD.U32 R103, RZ, RZ, UR4 ;  /* 0x00000004ff677e24 */ /* 0x000fec000f8e00ff */
[----:B------:R-:W-:Y:S02]  /*68a0*/  @P0 SHF.R.U32.HI R2, RZ, 0x10, R5 ;  /* 0x00000010ff020819 */ /* 0x000fe40000011605 */
[----:B------:R-:W-:Y:S02]  /*68b0*/  @P0 MOV R3, R4 ;  /* 0x0000000400030202 */ /* 0x000fe40000000f00 */
[----:B------:R-:W-:Y:S02]  /*68c0*/  @P0 R2UR UR4, R2 ;  /* 0x00000000020402ca */ /* 0x000fe400000e0000 */
[----:B------:R-:W-:Y:S02]  /*68d0*/  @P0 LOP3.LUT R4, R5, 0xffff, RZ, 0xc0, !PT ;  /* 0x0000ffff05040812 */ /* 0x000fe400078ec0ff */
[----:B------:R-:W-:Y:S02]  /*68e0*/  @P0 R2UR UR6, R3 ;  /* 0x00000000030602ca */ /* 0x000fe400000e0000 */
[----:B------:R-:W-:Y:S07]  /*68f0*/  @P0 R2UR UR5, R4 ;  /* 0x00000000040502ca */ /* 0x000fee00000e0000 */
[----:B------:R-:W-:Y:S02]  /*6900*/  @UP1 UMOV UR7, UR4 ;  /* 0x0000000400071c82 */ /* 0x000fe40008000000 */
[----:B------:R-:W-:Y:S02]  /*6910*/  IMAD.U32 R101, RZ, RZ, UR7 ;  /* 0x00000007ff657e24 */ /* 0x000fe4000f8e00ff */
[----:B------:R-:W-:Y:S02]  /*6920*/  @UP1 UMOV UR38, UR6 ;  /* 0x0000000600261c82 */ /* 0x000fe40008000000 */
[----:B------:R-:W-:Y:S01]  /*6930*/  @UP1 UMOV UR37, UR5 ;  /* 0x0000000500251c82 */ /* 0x000fe20008000000 */
[----:B-1----:R-:W-:Y:S05]  /*6940*/  BRA.U !UP0, `(.L_x_107) ;  /* 0x0000000108cc7547 */ /* 0x002fea000b800000 */
[----:B------:R-:W1:Y:S01]  /*6950*/  LDCU UR12, c[0x0][0xf20] ;  /* 0x0001e400ff0c77ac */ /* 0x000e620008000800 */
[----:B------:R-:W-:Y:S02]  /*6960*/  UIMAD.WIDE.U32 UR4, UR62, UR59, URZ ;  /* 0x0000003b3e0472a5 */ /* 0x000fe4000f8e00ff */
[----:B------:R-:W-:Y:S02]  /*6970*/  UIMAD.WIDE.U32 UR6, UR63, UR56, URZ ;  /* 0x000000383f0672a5 */ /* 0x000fe4000f8e00ff */
[----:B------:R-:W-:Y:S02]  /*6980*/  UISETP.NE.AND UP0, UPT, UR58, 0x1, UPT ;  /* 0x000000013a00788c */ /* 0x000fe4000bf05270 */
[----:B------:R-:W-:Y:S02]  /*6990*/  UIMAD.WIDE.U32 UR8, UR37, UR59, URZ ;  /* 0x0000003b250872a5 */ /* 0x000fe4000f8e00ff */
[----:B------:R-:W-:Y:S02]  /*69a0*/  UIMAD.WIDE.U32 UR10, UR38, UR56, URZ ;  /* 0x00000038260a72a5 */ /* 0x000fe4000f8e00ff */
[----:B------:R-:W-:Y:S02]  /*69b0*/  UISETP.NE.AND UP1, UPT, UR43, 0x1, UPT ;  /* 0x000000012b00788c */ /* 0x000fe4000bf25270 */
[----:B------:R-:W-:Y:S01]  /*69c0*/  UISETP.NE.AND UP2, UPT, UR42, 0x1, UPT ;  /* 0x000000012a00788c */ /* 0x000fe2000bf45270 */
[----:B------:R-:W-:Y:S02]  /*69d0*/  UMOV UR4, UR5 ;  /* 0x0000000500047c82 */ /* 0x000fe40008000000 */
[----:B-1----:R-:W-:Y:S03]  /*69e0*/  USHF.R.U32.HI UR5, URZ, UR12, UR4 ;  /* 0x0000000cff057299 */ /* 0x002fe60008011604 */
[----:B------:R-:W-:Y:S02]  /*69f0*/  UMOV UR4, UR7 ;  /* 0x0000000700047c82 */ /* 0x000fe40008000000 */
[----:B------:R-:W-:Y:S02]  /*6a00*/  USHF.R.U32.HI UR7, URZ, UR57, UR4 ;  /* 0x00000039ff077299 */ /* 0x000fe40008011604 */
[----:B------:R-:W-:Y:S02]  /*6a10*/  USEL UR4, UR62, UR5, !UP0 ;  /* 0x000000053e047287 */ /* 0x000fe4000c000000 */
[----:B------:R-:W-:Y:S01]  /*6a20*/  USEL UR7, UR63, UR7, !UP1 ;  /* 0x000000073f077287 */ /* 0x000fe2000c800000 */
[----:B------:R-:W-:Y:S01]  /*6a30*/  UMOV UR5, UR9 ;  /* 0x0000000900057c82 */ /* 0x000fe20008000000 */
[----:B------:R-:W-:Y:S02]  /*6a40*/  UIMAD.WIDE.U32 UR8, UR4, UR40, URZ ;  /* 0x00000028040872a5 */ /* 0x000fe4000f8e00ff */
[----:B------:R-:W-:Y:S03]  /*6a50*/  USHF.R.U32.HI UR6, URZ, UR12, UR5 ;  /* 0x0000000cff067299 */ /* 0x000fe60008011605 */
[----:B------:R-:W-:Y:S01]  /*6a60*/  UMOV UR5, UR11 ;  /* 0x0000000b00057c82 */ /* 0x000fe20008000000 */
[----:B------:R-:W-:Y:S02]  /*6a70*/  UIMAD.WIDE.U32 UR10, UR7, UR40, URZ ;  /* 0x00000028070a72a5 */ /* 0x000fe4000f8e00ff */
[----:B------:R-:W-:Y:S02]  /*6a80*/  USHF.R.U32.HI UR12, URZ, UR57, UR5 ;  /* 0x00000039ff0c7299 */ /* 0x000fe40008011605 */
[----:B------:R-:W-:Y:S01]  /*6a90*/  USEL UR6, UR37, UR6, !UP0 ;  /* 0x0000000625067287 */ /* 0x000fe2000c000000 */
[----:B------:R-:W-:Y:S02]  /*6aa0*/  UMOV UR5, UR9 ;  /* 0x0000000900057c82 */ /* 0x000fe40008000000 */
[----:B------:R-:W-:Y:S01]  /*6ab0*/  UMOV UR10, UR11 ;  /* 0x0000000b000a7c82 */ /* 0x000fe20008000000 */
[----:B------:R-:W-:Y:S02]  /*6ac0*/  @UP2 USHF.R.U32.HI UR4, URZ, UR41, UR5 ;  /* 0x00000029ff042299 */ /* 0x000fe40008011605 */
[----:B------:R-:W-:Y:S02]  /*6ad0*/  @UP2 USHF.R.U32.HI UR7, URZ, UR41, UR10 ;  /* 0x00000029ff072299 */ /* 0x000fe4000801160a */
[----:B------:R-:W-:Y:S02]  /*6ae0*/  UIMAD UR4, UR42, UR4, URZ ;  /* 0x000000042a0472a4 */ /* 0x000fe4000f8e02ff */
[----:B------:R-:W-:Y:S02]  /*6af0*/  UIMAD.WIDE.U32 UR10, UR6, UR40, URZ ;  /* 0x00000028060a72a5 */ /* 0x000fe4000f8e00ff */
[----:B------:R-:W-:Y:S02]  /*6b00*/  USEL UR5, UR38, UR12, !UP1 ;  /* 0x0000000c26057287 */ /* 0x000fe4000c800000 */
[----:B------:R-:W-:Y:S02]  /*6b10*/  UIMAD UR8, UR42, UR7, URZ ;  /* 0x000000072a0872a4 */ /* 0x000fe4000f8e02ff */
[----:B------:R-:W-:Y:S03]  /*6b20*/  UISETP.GE.AND UP0, UPT, UR6, UR4, UPT ;  /* 0x000000040600728c */ /* 0x000fe6000bf06270 */
[----:B------:R-:W-:Y:S01]  /*6b30*/  UMOV UR4, UR11 ;  /* 0x0000000b00047c82 */ /* 0x000fe20008000000 */
[----:B------:R-:W-:Y:S02]  /*6b40*/  UISETP.GE.OR UP0, UPT, UR5, UR8, UP0 ;  /* 0x000000080500728c */ /* 0x000fe40008706670 */
[----:B------:R-:W-:Y:S02]  /*6b50*/  USHF.R.U32.HI UR4, URZ, UR41, UR4 ;  /* 0x00000029ff047299 */ /* 0x000fe40008011604 */
[----:B------:R-:W-:Y:S02]  /*6b60*/  UIMAD.WIDE.U32 UR8, UR5, UR40, URZ ;  /* 0x00000028050872a5 */ /* 0x000fe4000f8e00ff */
[----:B------:R-:W-:Y:S02]  /*6b70*/  USEL UR11, UR6, UR4, !UP2 ;  /* 0x00000004060b7287 */ /* 0x000fe4000d000000 */
[----:B------:R-:W-:Y:S02]  /*6b80*/  UIADD3 UR8, UPT, UPT, -UR5, URZ, URZ ;  /* 0x000000ff05087290 */ /* 0x000fe4000fffe1ff */
[----:B------:R-:W-:Y:S01]  /*6b90*/  UIADD3 UR10, UPT, UPT, -UR11, URZ, URZ ;  /* 0x000000ff0b0a7290 */ /* 0x000fe2000fffe1ff */
[----:B------:R-:W-:Y:S01]  /*6ba0*/  @!UP0 UMOV UR4, UR9 ;  /* 0x0000000900048c82 */ /* 0x000fe20008000000 */
[----:B------:R-:W-:Y:S02]  /*6bb0*/  UIADD3 UR9, UPT, UPT, -UR6, URZ, URZ ;  /* 0x000000ff06097290 */ /* 0x000fe4000fffe1ff */
[----:B------:R-:W-:Y:S02]  /*6bc0*/  @!UP0 USHF.R.U32.HI UR4, URZ, UR41, UR4 ;  /* 0x00000029ff048299 */ /* 0x000fe40008011604 */
[----:B------:R-:W-:Y:S02]  /*6bd0*/  UIMAD UR10, UR42, UR10, UR6 ;  /* 0x0000000a2a0a72a4 */ /* 0x000fe4000f8e0206 */
[----:B------:R-:W-:Y:S04]  /*6be0*/  @!UP0 USEL UR4, UR5, UR4, !UP2 ;  /* 0x0000000405048287 */ /* 0x000fe8000d000000 */
[----:B------:R-:W-:Y:S02]  /*6bf0*/  @!UP0 UIMAD UR10, UR7, UR10, UR4 ;  /* 0x0000000a070a82a4 */ /* 0x000fe4000f8e0204 */
[----:B------:R-:W-:Y:S02]  /*6c00*/  @!UP0 UIADD3 UR11, UPT, UPT, UR11, -UR4, URZ ;  /* 0x800000040b0b8290 */ /* 0x000fe4000fffe0ff */
[----:B------:R-:W-:Y:S02]  /*6c10*/  UIMAD UR7, UR43, UR8, UR38 ;  /* 0x000000082b0772a4 */ /* 0x000fe4000f8e0226 */
[----:B------:R-:W-:Y:S02]  /*6c20*/  @!UP0 UIMAD UR6, UR11, UR42, UR5 ;  /* 0x0000002a0b0682a4 */ /* 0x000fe4000f8e0205 */
[----:B------:R-:W-:Y:S01]  /*6c30*/  UIMAD UR4, UR58, UR9, UR37 ;  /* 0x000000093a0472a4 */ /* 0x000fe2000f8e0225 */
[----:B------:R-:W-:Y:S02]  /*6c40*/  @!UP0 UMOV UR5, UR10 ;  /* 0x0000000a00058c82 */ /* 0x000fe40008000000 */
[----:B------:R-:W-:Y:S02]  /*6c50*/  UIMAD UR38, UR5, UR43, UR7 ;  /* 0x0000002b052672a4 */ /* 0x000fe4000f8e0207 */
[----:B------:R-:W-:Y:S11]  /*6c60*/  UIMAD UR37, UR6, UR58, UR4 ;  /* 0x0000003a062572a4 */ /* 0x000ff6000f8e0204 */
[----:B------:R-:W-:Y:S01]  /*6c70*/  @!UPT UIADD3 URZ, UPT, UPT, URZ, URZ, URZ ;  /* 0x000000fffffff290 */ /* 0x000fe2000fffe0ff */
.L_x_107:
[----:B------:R-:W-:Y:S01]  /*6c80*/  UISETP.NE.AND UP0, UPT, UR39, 0x1, UPT ;  /* 0x000000012700788c */ /* 0x000fe2000bf05270 */
[----:B------:R-:W-:Y:S01]  /*6c90*/  R2UR UR11, R102 ;  /* 0x00000000660b72ca */ /* 0x000fe200000e0000 */
[----:B------:R-:W-:Y:S01]  /*6ca0*/  USHF.L.U32 UR50, UR27, 0x7, URZ ;  /* 0x000000071b327899 */ /* 0x000fe200080006ff */
[----:B------:R-:W-:Y:S01]  /*6cb0*/  IADD3 R91, PT, PT, R91, 0x1, RZ ;  /* 0x000000015b5b7810 */ /* 0x000fe20007ffe0ff */
[----:B------:R-:W-:Y:S07]  /*6cc0*/  USHF.L.U32 UR49, UR26, 0x6, URZ ;  /* 0x000000061a317899 */ /* 0x000fee00080006ff */
[----:B------:R-:W1:Y:S01]  /*6cd0*/  @!UP0 LDCU.128 UR12, c[0x0][0xf10] ;  /* 0x0001e200ff0c87ac */ /* 0x000e620008000c00 */
[----:B------:R-:W2:Y:S01]  /*6ce0*/  @!UP0 LDCU UR5, c[0x0][0xf0c] ;  /* 0x0001e180ff0587ac */ /* 0x000ea20008000800 */
[----:B------:R-:W3:Y:S01]  /*6cf0*/  @!UP0 LDCU UR10, c[0x0][0xf20] ;  /* 0x0001e400ff0a87ac */ /* 0x000ee20008000800 */
[----:B-1----:R-:W-:Y:S02]  /*6d00*/  UIMAD.WIDE.U32 UR8, UR38, UR12, URZ ;  /* 0x0000000c260872a5 */ /* 0x002fe4000f8e00ff */
[----:B------:R-:W-:Y:S02]  /*6d10*/  UIMAD.WIDE.U32 UR6, UR37, UR15, URZ ;  /* 0x0000000f250672a5 */ /* 0x000fe4000f8e00ff */
[----:B------:R-:W-:Y:S03]  /*6d20*/  @!UP0 UISETP.NE.AND UP1, UPT, UR14, 0x1, UPT ;  /* 0x000000010e00888c */ /* 0x000fe6000bf25270 */
[----:B------:R-:W-:Y:S01]  /*6d30*/  @!UP0 UMOV UR4, UR9 ;  /* 0x0000000900048c82 */ /* 0x000fe20008000000 */
[----:B--2---:R-:W-:Y:S02]  /*6d40*/  @!UP0 UISETP.NE.AND UP2, UPT, UR5, 0x1, UPT ;  /* 0x000000010500888c */ /* 0x004fe4000bf45270 */
[----:B------:R-:W-:Y:S01]  /*6d50*/  @!UP0 USHF.R.U32.HI UR4, URZ, UR13, UR4 ;  /* 0x0000000dff048299 */ /* 0x000fe20008011604 */
[----:B------:R-:W-:Y:S02]  /*6d60*/  @!UP0 UMOV UR6, UR7 ;  /* 0x0000000700068c82 */ /* 0x000fe40008000000 */
[----:B---3--:R-:W-:Y:S02]  /*6d70*/  @!UP0 USHF.R.U32.HI UR6, URZ, UR10, UR6 ;  /* 0x0000000aff068299 */ /* 0x008fe40008011606 */
[----:B------:R-:W-:Y:S02]  /*6d80*/  @!UP0 USEL UR7, UR38, UR4, !UP2 ;  /* 0x0000000426078287 */ /* 0x000fe4000d000000 */
[----:B------:R-:W-:Y:S04]  /*6d90*/  @!UP0 USEL UR6, UR37, UR6, !UP1 ;  /* 0x0000000625068287 */ /* 0x000fe8000c800000 */
[----:B------:R-:W-:Y:S02]  /*6da0*/  @!UP0 UIADD3 UR4, UPT, UPT, -UR7, UR6, URZ ;  /* 0x0000000607048290 */ /* 0x000fe4000fffe1ff */
[----:B------:R-:W-:Y:S02]  /*6db0*/  @!UP0 UIADD3 UR6, UPT, UPT, UR7, -UR6, URZ ;  /* 0x8000000607068290 */ /* 0x000fe4000fffe0ff */
[----:B------:R-:W-:Y:S02]  /*6dc0*/  @!UP0 UIMAD UR38, UR4, UR5, UR38 ;  /* 0x00000005042682a4 */ /* 0x000fe4000f8e0226 */
[----:B------:R-:W-:Y:S02]  /*6dd0*/  @!UP0 UIMAD UR37, UR6, UR14, UR37 ;  /* 0x0000000e062582a4 */ /* 0x000fe4000f8e0225 */
[----:B------:R-:W-:Y:S09]  /*6de0*/  ULOP3.LUT UP0, URZ, UR11, 0x1b0, URZ, 0xc0, !UPT ;  /* 0x000001b00bff7892 */ /* 0x000ff2000f80c0ff */
[----:B------:R-:W-:Y:S05]  /*6df0*/  BRA.U !UP0, `(.L_x_108) ;  /* 0x00000001087c7547 */ /* 0x000fea000b800000 */
[----:B------:R-:W1:Y:S01]  /*6e00*/  LDCU.64 UR8, c[0x4][0x80] ;  /* 0x01001000ff0877ac */ /* 0x000e620008000a00 */
[----:B------:R-:W-:Y:S01]  /*6e10*/  MOV R2, 0x0 ;  /* 0x0000000000027802 */ /* 0x000fe20000000f00 */
[----:B------:R-:W-:Y:S02]  /*6e20*/  HFMA2 R12, -RZ, RZ, 0, 5.9604644775390625e-08 ;  /* 0x00000001ff0c7431 */ /* 0x000fe400000001ff */
[----:B------:R-:W-:Y:S01]  /*6e30*/  IMAD.MOV.U32 R8, RZ, RZ, 0x70 ;  /* 0x00000070ff087424 */ /* 0x000fe200078e00ff */
[----:B------:R2:W3:Y:S01]  /*6e40*/  LDC.64 R14, c[0x4][R2] ;  /* 0x01000000020e7b82 */ /* 0x0004e20000000a00 */
[----:B------:R-:W4:Y:S01]  /*6e50*/  LDCU.64 UR6, c[0x4][0x88] ;  /* 0x01001100ff0677ac */ /* 0x000f220008000a00 */
[----:B------:R-:W-:Y:S01]  /*6e60*/  IMAD.MOV.U32 R13, RZ, RZ, RZ ;  /* 0x000000ffff0d7224 */ /* 0x000fe200078e00ff */
[----:B------:R-:W2:Y:S01]  /*6e70*/  LDCU.64 UR4, c[0x4][0x8] ;  /* 0x01000100ff0477ac */ /* 0x000ea20008000a00 */
[----:B-1----:R-:W-:Y:S01]  /*6e80*/  MOV R5, UR9 ;  /* 0x0000000900057c02 */ /* 0x002fe20008000f00 */
[----:B------:R-:W-:Y:S01]  /*6e90*/  IMAD.U32 R4, RZ, RZ, UR8 ;  /* 0x00000008ff047e24 */ /* 0x000fe2000f8e00ff */
[----:B----4-:R-:W-:Y:S01]  /*6ea0*/  MOV R7, UR7 ;  /* 0x0000000700077c02 */ /* 0x010fe20008000f00 */
[----:B------:R-:W-:Y:S01]  /*6eb0*/  IMAD.U32 R6, RZ, RZ, UR6 ;  /* 0x00000006ff067e24 */ /* 0x000fe2000f8e00ff */
[----:B--2---:R-:W-:Y:S01]  /*6ec0*/  MOV R11, UR5 ;  /* 0x00000005000b7c02 */ /* 0x004fe20008000f00 */
[----:B------:R-:W-:Y:S02]  /*6ed0*/  IMAD.U32 R10, RZ, RZ, UR4 ;  /* 0x00000004ff0a7e24 */ /* 0x000fe4000f8e00ff */
[----:B------:R-:W-:Y:S07]  /*6ee0*/  LEPC R20, `(.L_x_109) ;  /* 0x000000001014794e */ /* 0x000fee0000000000 */
[----:B---3-5:R-:W-:Y:S05]  /*6ef0*/  CALL.ABS.NOINC R14 ;  /* 0x000000000e007343 */ /* 0x028fea0003c00000 */
.L_x_109:
[----:B------:R-:W1:Y:S01]  /*6f00*/  LDCU.64 UR8, c[0x4][0x80] ;  /* 0x01001000ff0877ac */ /* 0x000e620008000a00 */
[----:B------:R-:W2:Y:S01]  /*6f10*/  LDC.64 R2, c[0x4][R2] ;  /* 0x0100000002027b82 */ /* 0x000ea20000000a00 */
[----:B------:R-:W-:Y:S02]  /*6f20*/  HFMA2 R12, -RZ, RZ, 0, 5.9604644775390625e-08 ;  /* 0x00000001ff0c7431 */ /* 0x000fe400000001ff */
[----:B------:R-:W-:Y:S02]  /*6f30*/  IMAD.MOV.U32 R8, RZ, RZ, 0x70 ;  /* 0x00000070ff087424 */ /* 0x000fe400078e00ff */
[----:B------:R-:W-:Y:S01]  /*6f40*/  IMAD.MOV.U32 R13, RZ, RZ, RZ ;  /* 0x000000ffff0d7224 */ /* 0x000fe200078e00ff */
[----:B------:R-:W3:Y:S01]  /*6f50*/  LDCU.64 UR6, c[0x4][0x88] ;  /* 0x01001100ff0677ac */ /* 0x000ee20008000a00 */
[----:B------:R-:W4:Y:S01]  /*6f60*/  LDCU.64 UR4, c[0x4][0x8] ;  /* 0x01000100ff0477ac */ /* 0x000f220008000a00 */
[----:B-1----:R-:W-:Y:S02]  /*6f70*/  MOV R4, UR8 ;  /* 0x0000000800047c02 */ /* 0x002fe40008000f00 */
[----:B------:R-:W-:Y:S02]  /*6f80*/  MOV R5, UR9 ;  /* 0x0000000900057c02 */ /* 0x000fe40008000f00 */
[----:B---3--:R-:W-:Y:S01]  /*6f90*/  MOV R7, UR7 ;  /* 0x0000000700077c02 */ /* 0x008fe20008000f00 */
[----:B------:R-:W-:Y:S01]  /*6fa0*/  IMAD.U32 R6, RZ, RZ, UR6 ;  /* 0x00000006ff067e24 */ /* 0x000fe2000f8e00ff */
[----:B----4-:R-:W-:Y:S01]  /*6fb0*/  MOV R11, UR5 ;  /* 0x00000005000b7c02 */ /* 0x010fe20008000f00 */
[----:B------:R-:W-:Y:S02]  /*6fc0*/  IMAD.U32 R10, RZ, RZ, UR4 ;  /* 0x00000004ff0a7e24 */ /* 0x000fe4000f8e00ff */
[----:B------:R-:W-:Y:S07]  /*6fd0*/  LEPC R20, `(.L_x_108) ;  /* 0x000000001014794e */ /* 0x000fee0000000000 */
[----:B--2---:R-:W-:Y:S05]  /*6fe0*/  CALL.ABS.NOINC R2 ;  /* 0x0000000002007343 */ /* 0x004fea0003c00000 */
.L_x_108:
[----:B------:R-:W-:Y:S02]  /*6ff0*/  R2UR UR6, R88 ;  /* 0x00000000580672ca */ /* 0x000fe400000e0000 */
[----:B------:R-:W-:Y:S02]  /*7000*/  R2UR UR5, R100 ;  /* 0x00000000640572ca */ /* 0x000fe400000e0000 */
[----:B------:R-:W-:Y:S02]  /*7010*/  R2UR UR4, R99 ;  /* 0x00000000630472ca */ /* 0x000fe400000e0000 */
[----:B------:R-:W-:Y:S02]  /*7020*/  ISETP.NE.U32.AND P4, PT, R78, RZ, PT ;  /* 0x000000ff4e00720c */ /* 0x000fe40003f85070 */
[----:B------:R-:W-:Y:S02]  /*7030*/  ISETP.NE.U32.AND P2, PT, RZ, UR60, PT ;  /* 0x0000003cff007c0c */ /* 0x000fe4000bf45070 */
[----:B------:R-:W-:Y:S02]  /*7040*/  ISETP.NE.AND.EX P4, PT, R79, RZ, PT, P4 ;  /* 0x000000ff4f00720c */ /* 0x000fe40003f85340 */
[----:B------:R-:W-:Y:S01]  /*7050*/  ISETP.NE.AND.EX P2, PT, RZ, UR61, PT, P2 ;  /* 0x0000003dff007c0c */ /* 0x000fe2000bf45320 */
[----:B------:R-:W-:Y:S02]  /*7060*/  UISETP.NE.AND UP2, UPT, UR6, URZ, UPT ;  /* 0x000000ff0600728c */ /* 0x000fe4000bf45270 */
[----:B------:R-:W-:Y:S04]  /*7070*/  UISETP.NE.U32.AND UP0, UPT, UR5, URZ, UPT ;  /* 0x000000ff0500728c */ /* 0x000fe8000bf05070 */
[----:B------:R-:W-:Y:S01]  /*7080*/  UISETP.NE.AND.EX UP1, UPT, UR4, URZ, UPT, UP0 ;  /* 0x000000ff0400728c */ /* 0x000fe2000bf25300 */
[----:B------:R-:W-:Y:S01]  /*7090*/  PLOP3.LUT P1, PT, PT, PT, UP2, 0x80, 0x8 ;  /* 0x000000000008781c */ /* 0x000fe20003f2f028 */
[----:B------:R-:W-:Y:S03]  /*70a0*/  UPLOP3.LUT UP0, UPT, UPT, UPT, UPT, 0x40, 0x4 ;  /* 0x000000000004789c */ /* 0x000fe60003f0e870 */
[----:B------:R-:W-:Y:S06]  /*70b0*/  @UP2 UPLOP3.LUT UP0, UPT, UPT, UPT, UP1, 0x80, 0x8 ;  /* 0x000000000008289c */ /* 0x000fec0003f0f010 */
[----:B------:R-:W-:Y:S01]  /*70c0*/  PLOP3.LUT P0, PT, PT, PT, UP0, 0x80, 0x8 ;  /* 0x000000000008781c */ /* 0x000fe20003f0f008 */
[----:B------:R-:W-:Y:S01]  /*70d0*/  @!UPT UIADD3 URZ, UPT, UPT, URZ, URZ, URZ ;  /* 0x000000fffffff290 */ /* 0x000fe2000fffe0ff */
[----:B------:R-:W-:Y:S11]  /*70e0*/  BRA.U !UP1, `(.L_x_110) ;  /* 0x0000000109407547 */ /* 0x000ff6000b800000 */
[----:B------:R-:W-:Y:S01]  /*70f0*/  UISETP.NE.U32.AND UP0, UPT, UR60, URZ, UPT ;  /* 0x000000ff3c00728c */ /* 0x000fe2000bf05070 */
[----:B------:R-:W-:Y:S01]  /*7100*/  R2UR UR6, R100 ;  /* 0x00000000640672ca */ /* 0x000fe200000e0000 */
[----:B------:R-:W1:Y:S01]  /*7110*/  LDCU.64 UR8, c[0x0][0x358] ;  /* 0x00006b00ff0877ac */ /* 0x000e620008000a00 */
[----:B------:R-:W-:Y:S02]  /*7120*/  HFMA2 R84, -RZ, RZ, 0, 5.9604644775390625e-08 ;  /* 0x00000001ff547431 */ /* 0x000fe400000001ff */
[----:B------:R-:W-:Y:S01]  /*7130*/  IMAD.MOV.U32 R0, RZ, RZ, 0x1 ;  /* 0x00000001ff007424 */ /* 0x000fe200078e00ff */
[----:B------:R-:W-:Y:S06]  /*7140*/  UISETP.NE.AND.EX UP0, UPT, UR61, URZ, UPT, UP0 ;  /* 0x000000ff3d00728c */ /* 0x000fec000bf05300 */
[----:B------:R-:W-:Y:S05]  /*7150*/  PLOP3.LUT P3, PT, PT, PT, UP0, 0x80, 0x8 ;  /* 0x000000000008781c */ /* 0x000fea0003f6f008 */
[----:B------:R-:W2:Y:S01]  /*7160*/  @UP0 LDCU.64 UR4, c[0x0][0xc88] ;  /* 0x00019100ff0407ac */ /* 0x000ea20008000a00 */
[----:B------:R-:W-:Y:S07]  /*7170*/  @UP0 UIMAD UR6, UR36, UR6, URZ ;  /* 0x00000006240602a4 */ /* 0x000fee000f8e02ff */
[----:B------:R-:W-:Y:S01]  /*7180*/  @!P3 PRMT R84, R0, 0x7610, R84 ;  /* 0x000076100054b816 */ /* 0x000fe20000000054 */
[----:B--2---:R-:W-:Y:S06]  /*7190*/  @UP0 UIMAD.WIDE UR4, UR6, 0x4, UR4 ;  /* 0x00000004060408a5 */ /* 0x004fec000f8e0204 */
[----:B------:R-:W-:Y:S02]  /*71a0*/  IMAD.U32 R2, RZ, RZ, UR4 ;  /* 0x00000004ff027e24 */ /* 0x000fe4000f8e00ff */
[----:B------:R-:W-:Y:S03]  /*71b0*/  IMAD.U32 R3, RZ, RZ, UR5 ;  /* 0x00000005ff037e24 */ /* 0x000fe6000f8e00ff */
[----:B------:R-:W2:Y:S02]  /*71c0*/  @!UP0 LDCU UR4, c[0x0][0xc80] ;  /* 0x00019000ff0487ac */ /* 0x000ea40008000800 */
[----:B-1---5:R1:W5:Y:S02]  /*71d0*/  @P3 LDG.E R41, desc[UR8][R2.64] ;  /* 0x0000000802293981 */ /* 0x022364000c1e1900 */
[----:B-12---:R-:W-:Y:S02]  /*71e0*/  @!P3 MOV R41, UR4 ;  /* 0x000000040029bc02 */ /* 0x006fe40008000f00 */
.L_x_110:
[----:B------:R-:W-:Y:S05]  /*71f0*/  @!P4 BRA `(.L_x_111) ;  /* 0x000000000024c947 */ /* 0x000fea0003800000 */
[----:B------:R-:W-:Y:S01]  /*7200*/  ISETP.NE.U32.AND P3, PT, R76, RZ, PT ;  /* 0x000000ff4c00720c */ /* 0x000fe20003f65070 */
[----:B------:R-:W1:Y:S03]  /*7210*/  LDCU.64 UR4, c[0x0][0x358] ;  /* 0x00006b00ff0477ac */ /* 0x000e660008000a00 */
[----:B------:R-:W-:Y:S11]  /*7220*/  ISETP.NE.AND.EX P3, PT, R77, RZ, PT, P3 ;  /* 0x000000ff4d00720c */ /* 0x000ff60003f65330 */
[----:B------:R-:W-:Y:S02]  /*7230*/  @!UPT UIADD3 URZ, UPT, UPT, URZ, URZ, URZ ;  /* 0x000000fffffff290 */ /* 0x000fe4000fffe0ff */
[----:B------:R-:W2:Y:S01]  /*7240*/  @P3 LDC.64 R2, c[0x0][0xca8] ;  /* 0x00032a00ff023b82 */ /* 0x000ea20000000a00 */
[----:B------:R-:W-:Y:S04]  /*7250*/  @P3 IMAD R0, R78, UR36, RZ ;  /* 0x000000244e003c24 */ /* 0x000fe8000f8e02ff */
[----:B--2---:R-:W-:Y:S05]  /*7260*/  @P3 IMAD.WIDE R2, R0, 0x4, R2 ;  /* 0x0000000400023825 */ /* 0x004fea00078e0202 */
[----:B-1---5:R1:W5:Y:S02]  /*7270*/  @P3 LDG.E R38, desc[UR4][R2.64] ;  /* 0x0000000402263981 */ /* 0x022364000c1e1900 */
[----:B-1----:R-:W2:Y:S02]  /*7280*/  @!P3 LDC R38, c[0x0][0xca0] ;  /* 0x00032800ff26bb82 */ /* 0x002ea40000000800 */
.L_x_111:
[----:B-----5:R-:W-:Y:S01]  /*7290*/  FSETP.NEU.AND P3, PT, R41, RZ, PT ;  /* 0x000000ff2900720b */ /* 0x020fe20003f6d000 */
[----:B------:R-:W-:Y:S01]  /*72a0*/  ULOP3.LUT UR4, UR54, 0x1, URZ, 0x3c, !UPT ;  /* 0x0000000136047892 */ /* 0x000fe2000f8e3cff */
[----:B------:R-:W-:Y:S01]  /*72b0*/  SEL R4, RZ, 0xffffffff, P2 ;  /* 0xffffffffff047807 */ /* 0x000fe20001000000 */
[----:B------:R-:W-:Y:S01]  /*72c0*/  IMAD.U32 R110, RZ, RZ, UR46 ;  /* 0x0000002eff6e7e24 */ /* 0x000fe2000f8e00ff */
[----:B------:R-:W-:Y:S01]  /*72d0*/  @P1 LOP3.LUT P2, RZ, R84, 0xff, RZ, 0xc0, !PT ;  /* 0x000000ff54ff1812 */ /* 0x000fe2000784c0ff */
[----:B------:R-:W-:Y:S01]  /*72e0*/  IMAD.SHL.U32 R81, R93, 0x10, RZ ;  /* 0x000000105d517824 */ /* 0x000fe200078e00ff */
[----:B------:R-:W-:Y:S01]  /*72f0*/  @P1 SEL R3, RZ, 0xffffffff, P3 ;  /* 0xffffffffff031807 */ /* 0x000fe20001800000 */
[----:B------:R-:W-:Y:S01]  /*7300*/  IMAD.U32 R111, RZ, RZ, UR4 ;  /* 0x00000004ff6f7e24 */ /* 0x000fe2000f8e00ff */
[----:B------:R-:W-:Y:S01]  /*7310*/  LEA R89, R36, UR47, 0x3 ;  /* 0x0000002f24597c11 */ /* 0x000fe2000f8e18ff */
[----:B------:R-:W-:Y:S01]  /*7320*/  IMAD.SHL.U32 R110, R110, 0x2000, RZ ;  /* 0x000020006e6e7824 */ /* 0x000fe200078e00ff */
[----:B------:R-:W-:Y:S01]  /*7330*/  @P0 SEL R3, R4, R3, !P2 ;  /* 0x0000000304030207 */ /* 0x000fe20005000000 */
[----:B------:R-:W-:Y:S01]  /*7340*/  IMAD.SHL.U32 R80, R92, 0x10, RZ ;  /* 0x000000105c507824 */ /* 0x000fe200078e00ff */
[----:B------:R-:W-:Y:S01]  /*7350*/  SHF.L.U32 R2, R95, 0x1f, RZ ;  /* 0x0000001f5f027819 */ /* 0x000fe200000006ff */
[----:B------:R-:W-:Y:S01]  /*7360*/  IMAD.IADD R82, R97, 0x1, R110 ;  /* 0x0000000161527824 */ /* 0x000fe200078e026e */
[----:B------:R-:W-:Y:S01]  /*7370*/  @P1 LOP3.LUT R3, R3, 0x1, RZ, 0xc0, !PT ;  /* 0x0000000103031812 */ /* 0x000fe200078ec0ff */
[----:B------:R-:W-:Y:S01]  /*7380*/  BSSY B1, `(.L_x_112) ;  /* 0x0000039000017945 */ /* 0x000fe20003800000 */
[----:B------:R-:W-:Y:S01]  /*7390*/  PLOP3.LUT P2, PT, PT, PT, UP1, 0x80, 0x8 ;  /* 0x000000000008781c */ /* 0x000fe20003f4f018 */
[----:B------:R-:W-:Y:S01]  /*73a0*/  IMAD.IADD R83, R82, 0x1, R81 ;  /* 0x0000000152537824 */ /* 0x000fe200078e0251 */
[----:B------:R-:W-:Y:S01]  /*73b0*/  ISETP.NE.U32.OR P5, PT, R3, 0x1, !P1 ;  /* 0x000000010300780c */ /* 0x000fe20004fa5470 */
[----:B------:R-:W-:Y:S01]  /*73c0*/  IMAD.U32 R3, RZ, RZ, UR46 ;  /* 0x0000002eff037e24 */ /* 0x000fe2000f8e00ff */
[----:B------:R-:W-:Y:S01]  /*73d0*/  LOP3.LUT P4, R90, R84, 0xff, RZ, 0xc0, !PT ;  /* 0x000000ff545a7812 */ /* 0x000fe2000788c0ff */
[----:B------:R-:W-:Y:S01]  /*73e0*/  IMAD.MOV.U32 R109, RZ, RZ, 0x1 ;  /* 0x00000001ff6d7424 */ /* 0x000fe200078e00ff */
[----:B------:R-:W-:Y:S01]  /*73f0*/  P2R R108, PR, RZ, 0x20 ;  /* 0x00000020ff6c7803 */ /* 0x000fe20000000000 */
[----:B------:R-:W-:Y:S01]  /*7400*/  IMAD R39, R36, 0x40, R37 ;  /* 0x0000004024277824 */ /* 0x000fe200078e0225 */
[----:B------:R-:W-:Y:S01]  /*7410*/  LEA R0, R3, UR47, 0x3 ;  /* 0x0000002f03007c11 */ /* 0x000fe2000f8e18ff */
[----:B------:R-:W-:Y:S01]  /*7420*/  IMAD.U32 R112, RZ, RZ, UR46 ;  /* 0x0000002eff707e24 */ /* 0x000fe2000f8e00ff */
[----:B------:R-:W-:Y:S02]  /*7430*/  SEL R3, RZ, 0xffffffff, P3 ;  /* 0xffffffffff037807 */ /* 0x000fe40001800000 */
[----:B------:R-:W-:Y:S02]  /*7440*/  CS2R R74, SRZ ;  /* 0x00000000004a7805 */ /* 0x000fe4000001ff00 */
[----:B------:R-:W-:Y:S02]  /*7450*/  CS2R R72, SRZ ;  /* 0x0000000000487805 */ /* 0x000fe4000001ff00 */
[----:B------:R-:W-:Y:S02]  /*7460*/  CS2R R66, SRZ ;  /* 0x0000000000427805 */ /* 0x000fe4000001ff00 */
[----:B------:R-:W-:Y:S02]  /*7470*/  @P2 SEL R3, R4, R3, !P4 ;  /* 0x0000000304032207 */ /* 0x000fe40006000000 */
[----:B------:R-:W-:Y:S02]  /*7480*/  CS2R R64, SRZ ;  /* 0x0000000000407805 */ /* 0x000fe4000001ff00 */
[----:B------:R-:W-:Y:S02]  /*7490*/  @P5 SHF.L.U32 R5, R111, 0x1f, RZ ;  /* 0x0000001f6f055819 */ /* 0x000fe400000006ff */
[----:B------:R-:W-:Y:S02]  /*74a0*/  CS2R R58, SRZ ;  /* 0x00000000003a7805 */ /* 0x000fe4000001ff00 */
[----:B------:R-:W-:Y:S02]  /*74b0*/  LOP3.LUT R3, R3, 0x1, RZ, 0xc0, !PT ;  /* 0x0000000103037812 */ /* 0x000fe400078ec0ff */
[----:B------:R-:W-:Y:S01]  /*74c0*/  CS2R R56, SRZ ;  /* 0x0000000000387805 */ /* 0x000fe2000001ff00 */
[----:B------:R-:W1:Y:S01]  /*74d0*/  @P5 SYNCS.PHASECHK.TRANS64.TRYWAIT P1, [R0+URZ+0x80], R5 ;  /* 0x00008005000055a7 */ /* 0x000e6200080211ff */
[----:B------:R-:W-:Y:S02]  /*74e0*/  CS2R R50, SRZ ;  /* 0x0000000000327805 */ /* 0x000fe4000001ff00 */
[----:B------:R-:W-:Y:S02]  /*74f0*/  ISETP.NE.U32.AND P2, PT, R3, 0x1, PT ;  /* 0x000000010300780c */ /* 0x000fe40003f45070 */
[----:B------:R-:W-:Y:S01]  /*7500*/  CS2R R48, SRZ ;  /* 0x0000000000307805 */ /* 0x000fe2000001ff00 */
[----:B------:R-:W-:Y:S01]  /*7510*/  IMAD.IADD R47, R82, 0x1, R80 ;  /* 0x00000001522f7824 */ /* 0x000fe200078e0250 */
[----:B------:R-:W-:Y:S01]  /*7520*/  P2R R113, PR, RZ, 0x4 ;  /* 0x00000004ff717803 */ /* 0x000fe20000000000 */
[----:B------:R-:W-:Y:S01]  /*7530*/  IMAD.IADD R46, R96, 0x1, R83 ;  /* 0x00000001602e7824 */ /* 0x000fe200078e0253 */
[----:B------:R3:W4:Y:S01]  /*7540*/  SYNCS.PHASECHK.TRANS64.TRYWAIT P0, [R89+URZ+0xe0], R2 ;  /* 0x0000e002590075a7 */ /* 0x00072200080011ff */
[----:B-1----:R-:W-:Y:S01]  /*7550*/  @P5 SEL R109, RZ, 0x1, !P1 ;  /* 0x00000001ff6d5807 */ /* 0x002fe20004800000 */
[----:B---3--:R-:W-:Y:S06]  /*7560*/  @!P5 BRA `(.L_x_113) ;  /* 0x000000000068d947 */ /* 0x008fec0003800000 */
[----:B------:R-:W-:Y:S01]  /*7570*/  ISETP.NE.AND P1, PT, R109, RZ, PT ;  /* 0x000000ff6d00720c */ /* 0x000fe20003f25270 */
[----:B------:R-:W-:Y:S01]  /*7580*/  BSSY B0, `(.L_x_114) ;  /* 0x000000d000007945 */ /* 0x000fe20003800000 */
[----:B------:R-:W-:Y:S02]  /*7590*/  CS2R R50, SRZ ;  /* 0x0000000000327805 */ /* 0x000fe4000001ff00 */
[----:B------:R-:W-:Y:S02]  /*75a0*/  CS2R R48, SRZ ;  /* 0x0000000000307805 */ /* 0x000fe4000001ff00 */
[----:B------:R-:W-:Y:S02]  /*75b0*/  CS2R R58, SRZ ;  /* 0x00000000003a7805 */ /* 0x000fe4000001ff00 */
[----:B------:R-:W-:Y:S02]  /*75c0*/  CS2R R56, SRZ ;  /* 0x0000000000387805 */ /* 0x000fe4000001ff00 */
[----:B------:R-:W-:Y:S02]  /*75d0*/  CS2R R66, SRZ ;  /* 0x0000000000427805 */ /* 0x000fe4000001ff00 */
[----:B------:R-:W-:Y:S02]  /*75e0*/  CS2R R64, SRZ ;  /* 0x0000000000407805 */ /* 0x000fe4000001ff00 */
[----:B------:R-:W-:Y:S02]  /*75f0*/  CS2R R74, SRZ ;  /* 0x00000000004a7805 */ /* 0x000fe4000001ff00 */
[----:B------:R-:W-:Y:S01]  /*7600*/  CS2R R72, SRZ ;  /* 0x0000000000487805 */ /* 0x000fe2000001ff00 */
[----:B------:R-:W-:Y:S06]  /*7610*/  @P1 BRA `(.L_x_115) ;  /* 0x00000000000c1947 */ /* 0x000fec0003800000 */
[----:B------:R-:W-:Y:S04]  /*7620*/  SHF.L.U32 R3, R111, 0x1f, RZ ;  /* 0x0000001f6f037819 */ /* 0x000fe800000006ff */
[----:B------:R-:W1:Y:S02]  /*7630*/  SYNCS.PHASECHK.TRANS64.TRYWAIT P1, [R0+URZ+0x80], R3 ;  /* 0x00008003000075a7 */ /* 0x000e6400080211ff */
[----:B-1----:R-:W-:Y:S05]  /*7640*/  @!P1 BRA `(.L_x_116) ;  /* 0x0000002400e49947 */ /* 0x002fea0003800000 */
.L_x_115:
[----:B------:R-:W-:Y:S05]  /*7650*/  BSYNC B0 ;  /* 0x0000000000007941 */ /* 0x000fea0003800000 */
.L_x_114:
[----:B------:R-:W-:Y:S01]  /*7660*/  ISETP.NE.AND P1, PT, R113, RZ, PT ;  /* 0x000000ff7100720c */ /* 0x000fe20003f25270 */
[----:B------:R-:W-:Y:S04]  /*7670*/  UIADD3 UR4, UPT, UPT, UR46, 0x1, URZ ;  /* 0x000000012e047890 */ /* 0x000fe8000fffe0ff */
[----:B------:R-:W-:Y:S04]  /*7680*/  UISETP.NE.AND UP0, UPT, UR4, 0x3, UPT ;  /* 0x000000030400788c */ /* 0x000fe8000bf05270 */
[----:B------:R-:W-:Y:S02]  /*7690*/  USEL UR5, URZ, 0x1, UP0 ;  /* 0x00000001ff057887 */ /* 0x000fe40008000000 */
[----:B------:R-:W-:Y:S02]  /*76a0*/  USEL UR4, UR4, URZ, UP0 ;  /* 0x000000ff04047287 */ /* 0x000fe40008000000 */
[----:B------:R3:W1:Y:S02]  /*76b0*/  @P1 LDS.128 R48, [R82] ;  /* 0x0000000052301984 */ /* 0x0006640000000c00 */
[----:B------:R-:W-:Y:S02]  /*76c0*/  LOP3.LUT R111, R111, UR5, RZ, 0x3c, !PT ;  /* 0x000000056f6f7c12 */ /* 0x000fe4000f8e3cff */
[----:B------:R3:W1:Y:S01]  /*76d0*/  @P1 LDS.128 R56, [R83+0x10] ;  /* 0x0000100053381984 */ /* 0x0006620000000c00 */
[----:B------:R-:W-:Y:S03]  /*76e0*/  IMAD.U32 R112, RZ, RZ, UR4 ;  /* 0x00000004ff707e24 */ /* 0x000fe6000f8e00ff */
[----:B------:R3:W1:Y:S04]  /*76f0*/  @P1 LDS.128 R64, [R47+0x20] ;  /* 0x000020002f401984 */ /* 0x0006680000000c00 */
[----:B------:R3:W1:Y:S02]  /*7700*/  @P1 LDS.128 R72, [R46+0x10] ;  /* 0x000010002e481984 */ /* 0x0006640000000c00 */
.L_x_113:
[----:B------:R-:W-:Y:S05]  /*7710*/  BSYNC B1 ;  /* 0x0000000000017941 */ /* 0x000fea0003800000 */
.L_x_112:
[----:B-1----:R-:W-:Y:S04]  /*7720*/  SHF.R.U32.HI R0, RZ, 0x15, R39 ;  /* 0x00000015ff007819 */ /* 0x002fe80000011627 */
[----:B------:R-:W-:Y:S01]  /*7730*/  LOP3.LUT P1, RZ, R0, 0x3, R85, 0x48, !PT ;  /* 0x0000000300ff7812 */ /* 0x000fe20007824855 */
[----:B------:R-:W-:Y:S01]  /*7740*/  @!UPT UIADD3 URZ, UPT, UPT, URZ, URZ, URZ ;  /* 0x000000fffffff290 */ /* 0x000fe2000fffe0ff */
[----:B----4-:R-:W-:Y:S11]  /*7750*/  @P0 BRA `(.L_x_117) ;  /* 0x0000000000080947 */ /* 0x010ff60003800000 */
[----:B------:R-:W1:Y:S02]  /*7760*/  SYNCS.PHASECHK.TRANS64.TRYWAIT P0, [R89+URZ+0xe0], R2 ;  /* 0x0000e002590075a7 */ /* 0x000e6400080011ff */
[----:B-1----:R-:W-:Y:S05]  /*7770*/  @!P0 BRA `(.L_x_118) ;  /* 0x0000002400ac8947 */ /* 0x002fea0003800000 */
.L_x_117:
[----:B------:R-:W-:Y:S05]  /*7780*/  @!P1 BRA `(.L_x_119) ;  /* 0x0000000000409947 */ /* 0x000fea0003800000 */
[----:B------:R-:W4:Y:S01]  /*7790*/  LDCU.64 UR8, c[0x4][0x70] ;  /* 0x01000e00ff0877ac */ /* 0x000f220008000a00 */
[----:B------:R-:W-:Y:S01]  /*77a0*/  MOV R3, 0x0 ;  /* 0x0000000000037802 */ /* 0x000fe20000000f00 */
[----:B------:R-:W-:Y:S02]  /*77b0*/  HFMA2 R12, -RZ, RZ, 0, 5.9604644775390625e-08 ;  /* 0x00000001ff0c7431 */ /* 0x000fe400000001ff */
[----:B------:R-:W-:Y:S02]  /*77c0*/  IMAD.MOV.U32 R8, RZ, RZ, 0x192 ;  /* 0x00000192ff087424 */ /* 0x000fe400078e00ff */
[----:B------:R-:W-:Y:S01]  /*77d0*/  IMAD.MOV.U32 R13, RZ, RZ, RZ ;  /* 0x000000ffff0d7224 */ /* 0x000fe200078e00ff */
[----:B------:R-:W5:Y:S01]  /*77e0*/  LDCU.64 UR6, c[0x4][0x78] ;  /* 0x01000f00ff0677ac */ /* 0x000f620008000a00 */
[----:B-1----:R-:W1:Y:S01]  /*77f0*/  LDC.64 R2, c[0x4][R3] ;  /* 0x0100000003027b82 */ /* 0x002e620000000a00 */
[----:B------:R-:W2:Y:S01]  /*7800*/  LDCU.64 UR4, c[0x4][0x10] ;  /* 0x01000200ff0477ac */ /* 0x000ea20008000a00 */
[----:B----4-:R-:W-:Y:S01]  /*7810*/  MOV R5, UR9 ;  /* 0x0000000900057c02 */ /* 0x010fe20008000f00 */
[----:B------:R-:W-:Y:S01]  /*7820*/  IMAD.U32 R4, RZ, RZ, UR8 ;  /* 0x00000008ff047e24 */ /* 0x000fe2000f8e00ff */
[----:B-----5:R-:W-:Y:S01]  /*7830*/  MOV R7, UR7 ;  /* 0x0000000700077c02 */ /* 0x020fe20008000f00 */
[----:B------:R-:W-:Y:S01]  /*7840*/  IMAD.U32 R6, RZ, RZ, UR6 ;  /* 0x00000006ff067e24 */ /* 0x000fe2000f8e00ff */
[----:B--2---:R-:W-:Y:S01]  /*7850*/  MOV R11, UR5 ;  /* 0x00000005000b7c02 */ /* 0x004fe20008000f00 */
[----:B------:R-:W-:Y:S02]  /*7860*/  IMAD.U32 R10, RZ, RZ, UR4 ;  /* 0x00000004ff0a7e24 */ /* 0x000fe4000f8e00ff */
[----:B------:R-:W-:Y:S07]  /*7870*/  LEPC R20, `(.L_x_119) ;  /* 0x000000001014794e */ /* 0x000fee0000000000 */
[----:B-1-3--:R-:W-:Y:S05]  /*7880*/  CALL.ABS.NOINC R2 ;  /* 0x0000000002007343 */ /* 0x00afea0003c00000 */
.L_x_119:
[C---:B------:R-:W-:Y:S01]  /*7890*/  SHF.L.U32 R40, R48.reuse, 0x10, RZ ;  /* 0x0000001030287819 */ /* 0x040fe200000006ff */
[----:B------:R-:W-:Y:S05]  /*78a0*/  WARPSYNC.ALL ;  /* 0x0000000000007948 */ /* 0x000fea0003800000 */
[----:B------:R-:W-:Y:S01]  /*78b0*/  R2UR UR4, R39 ;  /* 0x00000000270472ca */ /* 0x000fe200000e0000 */
[----:B------:R-:W-:Y:S01]  /*78c0*/  BSSY.RECONVERGENT B0, `(.L_x_120) ;  /* 0x0000087000007945 */ /* 0x000fe20003800200 */
[----:B------:R-:W-:Y:S02]  /*78d0*/  LOP3.LUT R43, R48, 0xffff0000, RZ, 0xc0, !PT ;  /* 0xffff0000302b7812 */ /* 0x000fe400078ec0ff */
[----:B------:R-:W-:Y:S02]  /*78e0*/  SHF.L.U32 R42, R49, 0x10, RZ ;  /* 0x00000010312a7819 */ /* 0x000fe400000006ff */
[----:B------:R-:W-:Y:S02]  /*78f0*/  SHF.L.U32 R45, R51, 0x10, RZ ;  /* 0x00000010332d7819 */ /* 0x000fe400000006ff */
[----:B------:R-:W-:Y:S02]  /*7900*/  LOP3.LUT R44, R75, 0xffff0000, RZ, 0xc0, !PT ;  /* 0xffff00004b2c7812 */ /* 0x000fe400078ec0ff */
[----:B------:R-:W-:Y:S03]  /*7910*/  ISETP.NE.AND P0, PT, R98, RZ, PT ;  /* 0x000000ff6200720c */ /* 0x000fe60003f05270 */
[----:B------:R-:W2:Y:S02]  /*7920*/  LDTM.x32 R4, tmem[UR4] ;  /* 0x00000004000479ee */ /* 0x000ea400082c0000 */
[C---:B--2---:R-:W-:Y:S01]  /*7930*/  FMUL R0, R38.reuse, R4 ;  /* 0x0000000426007220 */ /* 0x044fe20000400000 */
[C---:B-1----:R-:W-:Y:S01]  /*7940*/  FMUL R2, R38.reuse, R5 ;  /* 0x0000000526027220 */ /* 0x042fe20000400000 */
[C---:B------:R-:W-:Y:S01]  /*7950*/  FMUL R3, R38.reuse, R6 ;  /* 0x0000000626037220 */ /* 0x040fe20000400000 */
[----:B------:R-:W-:Y:S01]  /*7960*/  FMUL R7, R38, R7 ;  /* 0x0000000726077220 */ /* 0x000fe20000400000 */
[----:B------:R-:W-:Y:S01]  /*7970*/  FFMA R0, R41, R40, R0 ;  /* 0x0000002829007223 */ /* 0x000fe20000000000 */
[----:B------:R-:W-:Y:S01]  /*7980*/  LOP3.LUT R40, R49, 0xffff0000, RZ, 0xc0, !PT ;  /* 0xffff000031287812 */ /* 0x000fe200078ec0ff */
[C---:B------:R-:W-:Y:S01]  /*7990*/  FFMA R2, R41.reuse, R43, R2 ;  /* 0x0000002b29027223 */ /* 0x040fe20000000002 */
[C---:B------:R-:W-:Y:S01]  /*79a0*/  SHF.L.U32 R43, R50.reuse, 0x10, RZ ;  /* 0x00000010322b7819 */ /* 0x040fe200000006ff */
[C---:B------:R-:W-:Y:S01]  /*79b0*/  FFMA R3, R41.reuse, R42, R3 ;  /* 0x0000002a29037223 */ /* 0x040fe20000000003 */
[----:B------:R-:W-:Y:S01]  /*79c0*/  LOP3.LUT R42, R50, 0xffff0000, RZ, 0xc0, !PT ;  /* 0xffff0000322a7812 */ /* 0x000fe200078ec0ff */
[----:B------:R-:W-:Y:S01]  /*79d0*/  FMUL R4, R38, R8 ;  /* 0x0000000826047220 */ /* 0x000fe20000400000 */
[----:B------:R-:W-:Y:S01]  /*79e0*/  F2FP.BF16.F32.PACK_AB R52, R2, R0 ;  /* 0x000000000234723e */ /* 0x000fe200000010ff */
[----:B------:R-:W-:Y:S01]  /*79f0*/  FFMA R7, R41, R40, R7 ;  /* 0x0000002829077223 */ /* 0x000fe20000000007 */
[----:B------:R-:W-:Y:S01]  /*7a00*/  LOP3.LUT R40, R51, 0xffff0000, RZ, 0xc0, !PT ;  /* 0xffff000033287812 */ /* 0x000fe200078ec0ff */
[C---:B------:R-:W-:Y:S01]  /*7a10*/  FMUL R5, R38.reuse, R9 ;  /* 0x0000000926057220 */ /* 0x040fe20000400000 */
[C---:B------:R-:W-:Y:S01]  /*7a20*/  FMUL R6, R38.reuse, R10 ;  /* 0x0000000a26067220 */ /* 0x040fe20000400000 */
[----:B------:R-:W-:Y:S01]  /*7a30*/  FMUL R11, R38, R11 ;  /* 0x0000000b260b7220 */ /* 0x000fe20000400000 */
[----:B------:R-:W-:Y:S01]  /*7a40*/  F2FP.BF16.F32.PACK_AB R53, R7, R3 ;  /* 0x000000030735723e */ /* 0x000fe200000010ff */
[C---:B------:R-:W-:Y:S01]  /*7a50*/  FFMA R4, R41.reuse, R43, R4 ;  /* 0x0000002b29047223 */ /* 0x040fe20000000004 */
[C---:B------:R-:W-:Y:S01]  /*7a60*/  SHF.L.U32 R43, R56.reuse, 0x10, RZ ;  /* 0x00000010382b7819 */ /* 0x040fe200000006ff */
[----:B------:R-:W-:Y:S01]  /*7a70*/  FFMA R5, R41, R42, R5 ;  /* 0x0000002a29057223 */ /* 0x000fe20000000005 */
[----:B------:R-:W-:Y:S01]  /*7a80*/  LOP3.LUT R42, R57, 0xffff0000, RZ, 0xc0, !PT ;  /* 0xffff0000392a7812 */ /* 0x000fe200078ec0ff */
[----:B------:R-:W-:Y:S01]  /*7a90*/  FFMA R6, R41, R45, R6 ;  /* 0x0000002d29067223 */ /* 0x000fe20000000006 */
[----:B------:R-:W-:Y:S01]  /*7aa0*/  SHF.L.U32 R45, R57, 0x10, RZ ;  /* 0x00000010392d7819 */ /* 0x000fe200000006ff */
[----:B------:R-:W-:Y:S01]  /*7ab0*/  FFMA R11, R41, R40, R11 ;  /* 0x00000028290b7223 */ /* 0x000fe2000000000b */
[----:B------:R-:W-:Y:S01]  /*7ac0*/  LOP3.LUT R40, R56, 0xffff0000, RZ, 0xc0, !PT ;  /* 0xffff000038287812 */ /* 0x000fe200078ec0ff */
[C---:B------:R-:W-:Y:S01]  /*7ad0*/  FMUL R8, R38.reuse, R12 ;  /* 0x0000000c26087220 */ /* 0x040fe20000400000 */
[----:B------:R-:W-:Y:S01]  /*7ae0*/  F2FP.BF16.F32.PACK_AB R54, R5, R4 ;  /* 0x000000040536723e */ /* 0x000fe200000010ff */
[C---:B------:R-:W-:Y:S01]  /*7af0*/  FMUL R9, R38.reuse, R13 ;  /* 0x0000000d26097220 */ /* 0x040fe20000400000 */
[----:B------:R-:W-:Y:S01]  /*7b00*/  F2FP.BF16.F32.PACK_AB R55, R11, R6 ;  /* 0x000000060b37723e */ /* 0x000fe200000010ff */
[C---:B------:R-:W-:Y:S01]  /*7b10*/  FMUL R10, R38.reuse, R14 ;  /* 0x0000000e260a7220 */ /* 0x040fe20000400000 */
[----:B------:R-:W-:Y:S01]  /*7b20*/  FMUL R15, R38, R15 ;  /* 0x0000000f260f7220 */ /* 0x000fe20000400000 */
[----:B------:R-:W-:Y:S01]  /*7b30*/  FFMA R8, R41, R43, R8 ;  /* 0x0000002b29087223 */ /* 0x000fe20000000008 */
[----:B------:R-:W-:Y:S01]  /*7b40*/  SHF.L.U32 R43, R59, 0x10, RZ ;  /* 0x000000103b2b7819 */ /* 0x000fe200000006ff */
[C---:B------:R-:W-:Y:S01]  /*7b50*/  FFMA R9, R41.reuse, R40, R9 ;  /* 0x0000002829097223 */ /* 0x040fe20000000009 */
[C---:B------:R-:W-:Y:S01]  /*7b60*/  SHF.L.U32 R40, R58.reuse, 0x10, RZ ;  /* 0x000000103a287819 */ /* 0x040fe200000006ff */
        /* <DEDUP_REMOVED lines=8> */
[----:B------:R-:W-:Y:S01]  /*7bf0*/  FMUL R14, R38, R18 ;  /* 0x00000012260e7220 */ /* 0x000fe20000400000 */
[----:B------:R-:W-:Y:S01]  /*7c00*/  FFMA R12, R41, R40, R12 ;  /* 0x00000028290c7223 */ /* 0x000fe2000000000c */
[----:B------:R-:W-:Y:S01]  /*7c10*/  LOP3.LUT R40, R59, 0xffff0000, RZ, 0xc0, !PT ;  /* 0xffff00003b287812 */ /* 0x000fe200078ec0ff */
[C---:B------:R-:W-:Y:S01]  /*7c20*/  FFMA R13, R41.reuse, R42, R13 ;  /* 0x0000002a290d7223 */ /* 0x040fe2000000000d */
[----:B------:R-:W-:Y:S01]  /*7c30*/  LOP3.LUT R42, R64, 0xffff0000, RZ, 0xc0, !PT ;  /* 0xffff0000402a7812 */ /* 0x000fe200078ec0ff */
[----:B------:R-:W-:Y:S01]  /*7c40*/  FMUL R19, R38, R19 ;  /* 0x0000001326137220 */ /* 0x000fe20000400000 */
[----:B------:R-:W-:Y:S01]  /*7c50*/  FFMA R14, R41, R43, R14 ;  /* 0x0000002b290e7223 */ /* 0x000fe2000000000e */
[----:B------:R-:W-:Y:S01]  /*7c60*/  SHF.L.U32 R43, R64, 0x10, RZ ;  /* 0x00000010402b7819 */ /* 0x000fe200000006ff */
[----:B------:R1:W-:Y:S01]  /*7c70*/  STS.128 [R82], R52 ;  /* 0x0000003452007388 */ /* 0x0003e20000000c00 */
[----:B------:R-:W-:Y:S01]  /*7c80*/  F2FP.BF16.F32.PACK_AB R62, R13, R12 ;  /* 0x0000000c0d3e723e */ /* 0x000fe200000010ff */
[C---:B------:R-:W-:Y:S01]  /*7c90*/  FMUL R16, R38.reuse, R20 ;  /* 0x0000001426107220 */ /* 0x040fe20000400000 */
        /* <DEDUP_REMOVED lines=8> */
[C---:B------:R-:W-:Y:S01]  /*7d20*/  FFMA R17, R41.reuse, R42, R17 ;  /* 0x0000002a29117223 */ /* 0x040fe20000000011 */
[----:B------:R-:W-:Y:S01]  /*7d30*/  FFMA R18, R41, R45, R18 ;  /* 0x0000002d29127223 */ /* 0x000fe20000000012 */
[----:B------:R1:W-:Y:S01]  /*7d40*/  STS.128 [R83+0x10], R60 ;  /* 0x0000103c53007388 */ /* 0x0003e20000000c00 */
[----:B------:R-:W-:Y:S01]  /*7d50*/  SHF.L.U32 R45, R67, 0x10, RZ ;  /* 0x00000010432d7819 */ /* 0x000fe200000006ff */
[----:B------:R-:W-:Y:S01]  /*7d60*/  FFMA R23, R41, R40, R23 ;  /* 0x0000002829177223 */ /* 0x000fe20000000017 */
[----:B------:R-:W-:Y:S01]  /*7d70*/  LOP3.LUT R40, R66, 0xffff0000, RZ, 0xc0, !PT ;  /* 0xffff000042287812 */ /* 0x000fe200078ec0ff */
[C---:B------:R-:W-:Y:S01]  /*7d80*/  FMUL R20, R38.reuse, R24 ;  /* 0x0000001826147220 */ /* 0x040fe20000400000 */
[----:B------:R-:W-:Y:S01]  /*7d90*/  LOP3.LUT R42, R67, 0xffff0000, RZ, 0xc0, !PT ;  /* 0xffff0000432a7812 */ /* 0x000fe200078ec0ff */
[C---:B------:R-:W-:Y:S01]  /*7da0*/  FMUL R21, R38.reuse, R25 ;  /* 0x0000001926157220 */ /* 0x040fe20000400000 */
[----:B------:R-:W-:Y:S01]  /*7db0*/  F2FP.BF16.F32.PACK_AB R68, R17, R16 ;  /* 0x000000101144723e */ /* 0x000fe200000010ff */
[C---:B------:R-:W-:Y:S01]  /*7dc0*/  FMUL R22, R38.reuse, R26 ;  /* 0x0000001a26167220 */ /* 0x040fe20000400000 */
[----:B------:R-:W-:Y:S01]  /*7dd0*/  FMUL R27, R38, R27 ;  /* 0x0000001b261b7220 */ /* 0x000fe20000400000 */
[C---:B------:R-:W-:Y:S01]  /*7de0*/  FFMA R20, R41.reuse, R43, R20 ;  /* 0x0000002b29147223 */ /* 0x040fe20000000014 */
[C---:B------:R-:W-:Y:S01]  /*7df0*/  FFMA R21, R41.reuse, R40, R21 ;  /* 0x0000002829157223 */ /* 0x040fe20000000015 */
[C---:B------:R-:W-:Y:S01]  /*7e00*/  FFMA R22, R41.reuse, R45, R22 ;  /* 0x0000002d29167223 */ /* 0x040fe20000000016 */
[----:B------:R-:W-:Y:S01]  /*7e10*/  FFMA R27, R41, R42, R27 ;  /* 0x0000002a291b7223 */ /* 0x000fe2000000001b */
[----:B------:R-:W-:Y:S01]  /*7e20*/  SHF.L.U32 R40, R72, 0x10, RZ ;  /* 0x0000001048287819 */ /* 0x000fe200000006ff */
[----:B------:R-:W-:Y:S01]  /*7e30*/  FMUL R24, R38, R28 ;  /* 0x0000001c26187220 */ /* 0x000fe20000400000 */
[----:B------:R-:W-:Y:S01]  /*7e40*/  LOP3.LUT R42, R72, 0xffff0000, RZ, 0xc0, !PT ;  /* 0xffff0000482a7812 */ /* 0x000fe200078ec0ff */
[C---:B------:R-:W-:Y:S01]  /*7e50*/  FMUL R25, R38.reuse, R29 ;  /* 0x0000001d26197220 */ /* 0x040fe20000400000 */
[----:B------:R-:W-:Y:S01]  /*7e60*/  SHF.L.U32 R43, R73, 0x10, RZ ;  /* 0x00000010492b7819 */ /* 0x000fe200000006ff */
[C---:B------:R-:W-:Y:S01]  /*7e70*/  FMUL R26, R38.reuse, R30 ;  /* 0x0000001e261a7220 */ /* 0x040fe20000400000 */
[C---:B------:R-:W-:Y:S01]  /*7e80*/  FFMA R24, R41.reuse, R40, R24 ;  /* 0x0000002829187223 */ /* 0x040fe20000000018 */
[----:B------:R-:W-:Y:S01]  /*7e90*/  FFMA R25, R41, R42, R25 ;  /* 0x0000002a29197223 */ /* 0x000fe20000000019 */
[----:B------:R-:W-:Y:S01]  /*7ea0*/  LOP3.LUT R40, R73, 0xffff0000, RZ, 0xc0, !PT ;  /* 0xffff000049287812 */ /* 0x000fe200078ec0ff */
[----:B------:R-:W-:Y:S01]  /*7eb0*/  FFMA R26, R41, R43, R26 ;  /* 0x0000002b291a7223 */ /* 0x000fe2000000001a */
[----:B------:R-:W-:Y:S01]  /*7ec0*/  FMUL R31, R38, R31 ;  /* 0x0000001f261f7220 */ /* 0x000fe20000400000 */
[----:B------:R-:W-:Y:S01]  /*7ed0*/  SHF.L.U32 R43, R74, 0x10, RZ ;  /* 0x000000104a2b7819 */ /* 0x000fe200000006ff */
[----:B------:R-:W-:Y:S01]  /*7ee0*/  FMUL R28, R38, R32 ;  /* 0x00000020261c7220 */ /* 0x000fe20000400000 */
[----:B------:R-:W-:Y:S01]  /*7ef0*/  LOP3.LUT R42, R74, 0xffff0000, RZ, 0xc0, !PT ;  /* 0xffff00004a2a7812 */ /* 0x000fe200078ec0ff */
[C---:B------:R-:W-:Y:S01]  /*7f00*/  FMUL R29, R38.reuse, R33 ;  /* 0x00000021261d7220 */ /* 0x040fe20000400000 */
[----:B------:R-:W-:Y:S01]  /*7f10*/  SHF.L.U32 R45, R75, 0x10, RZ ;  /* 0x000000104b2d7819 */ /* 0x000fe200000006ff */
[C---:B------:R-:W-:Y:S01]  /*7f20*/  FMUL R30, R38.reuse, R34 ;  /* 0x00000022261e7220 */ /* 0x040fe20000400000 */
[----:B------:R-:W-:Y:S01]  /*7f30*/  FFMA R31, R41, R40, R31 ;  /* 0x00000028291f7223 */ /* 0x000fe2000000001f */
[----:B------:R-:W-:Y:S01]  /*7f40*/  FMUL R35, R38, R35 ;  /* 0x0000002326237220 */ /* 0x000fe20000400000 */
[----:B------:R-:W-:Y:S01]  /*7f50*/  F2FP.BF16.F32.PACK_AB R69, R23, R18 ;  /* 0x000000121745723e */ /* 0x000fe200000010ff */
[----:B------:R-:W-:Y:S01]  /*7f60*/  FFMA R28, R41, R43, R28 ;  /* 0x0000002b291c7223 */ /* 0x000fe2000000001c */
[----:B------:R-:W-:Y:S01]  /*7f70*/  F2FP.BF16.F32.PACK_AB R70, R21, R20 ;  /* 0x000000141546723e */ /* 0x000fe200000010ff */
[----:B------:R-:W-:Y:S01]  /*7f80*/  FFMA R29, R41, R42, R29 ;  /* 0x0000002a291d7223 */ /* 0x000fe2000000001d */
[----:B------:R-:W-:Y:S01]  /*7f90*/  F2FP.BF16.F32.PACK_AB R71, R27, R22 ;  /* 0x000000161b47723e */ /* 0x000fe200000010ff */
[C---:B------:R-:W-:Y:S01]  /*7fa0*/  FFMA R30, R41.reuse, R45, R30 ;  /* 0x0000002d291e7223 */ /* 0x040fe2000000001e */
[----:B------:R-:W-:Y:S01]  /*7fb0*/  FFMA R35, R41, R44, R35 ;  /* 0x0000002c29237223 */ /* 0x000fe20000000023 */
[----:B------:R-:W-:Y:S02]  /*7fc0*/  F2FP.BF16.F32.PACK_AB R104, R25, R24 ;  /* 0x000000181968723e */ /* 0x000fe400000010ff */
[----:B------:R1:W-:Y:S01]  /*7fd0*/  STS.128 [R47+0x20], R68 ;  /* 0x000020442f007388 */ /* 0x0003e20000000c00 */
[----:B------:R-:W-:Y:S02]  /*7fe0*/  F2FP.BF16.F32.PACK_AB R105, R31, R26 ;  /* 0x0000001a1f69723e */ /* 0x000fe400000010ff */
[----:B------:R-:W-:Y:S02]  /*7ff0*/  F2FP.BF16.F32.PACK_AB R106, R29, R28 ;  /* 0x0000001c1d6a723e */ /* 0x000fe400000010ff */
[----:B------:R-:W-:Y:S05]  /*8000*/  F2FP.BF16.F32.PACK_AB R107, R35, R30 ;  /* 0x0000001e236b723e */ /* 0x000fea00000010ff */
[----:B------:R1:W-:Y:S01]  /*8010*/  STS.128 [R46+0x10], R104 ;  /* 0x000010682e007388 */ /* 0x0003e20000000c00 */
[----:B------:R-:W-:Y:S01]  /*8020*/  @!PT LDS RZ, [RZ] ;  /* 0x00000000fffff984 */ /* 0x000fe20000000800 */
[----:B------:R-:W-:Y:S01]  /*8030*/  @!PT LDS RZ, [RZ] ;  /* 0x00000000fffff984 */ /* 0x000fe20000000800 */
[----:B------:R-:W-:Y:S01]  /*8040*/  @!PT LDS RZ, [RZ] ;  /* 0x00000000fffff984 */ /* 0x000fe20000000800 */
[----:B------:R-:W-:Y:S01]  /*8050*/  @!PT LDS RZ, [RZ] ;  /* 0x00000000fffff984 */ /* 0x000fe20000000800 */
[----:B------:R2:W-:Y:S07]  /*8060*/  MEMBAR.ALL.CTA ;  /* 0x0000000000007992 */ /* 0x0005ee0000008000 */
[----:B--2---:R-:W2:Y:S02]  /*8070*/  FENCE.VIEW.ASYNC.S ;  /* 0x00000000000073c6 */ /* 0x004ea40000000000 */
[----:B--2---:R-:W-:Y:S06]  /*8080*/  BAR.SYNC.DEFER_BLOCKING 0x1, 0x80 ;  /* 0x0042000000007b1d */ /* 0x004fec0000010000 */
[----:B------:R-:W-:Y:S05]  /*8090*/  @P0 BRA `(.L_x_121) ;  /* 0x0000000000240947 */ /* 0x000fea0003800000 */
[----:B------:R-:W2:Y:S01]  /*80a0*/  LDCU.64 UR6, c[0x0][0x348] ;  /* 0x00006900ff0677ac */ /* 0x000ea20008000a00 */
[----:B------:R-:W-:Y:S01]  /*80b0*/  R2UR UR5, R110 ;  /* 0x000000006e0572ca */ /* 0x000fe200000e0000 */
[----:B------:R-:W-:Y:S11]  /*80c0*/  UMOV UR51, UR36 ;  /* 0x0000002400337c82 */ /* 0x000ff60008000000 */
[----:B------:R-:W-:Y:S01]  /*80d0*/  @!UPT UIADD3 URZ, UPT, UPT, URZ, URZ, URZ ;  /* 0x000000fffffff290 */ /* 0x000fe2000fffe0ff */
[----:B------:R-:W-:Y:S02]  /*80e0*/  UIADD3 UR48, UPT, UPT, UR47, 0x200, UR5 ;  /* 0x000002002f307890 */ /* 0x000fe4000fffe005 */
[----:B--2---:R-:W-:Y:S04]  /*80f0*/  UIADD3 UR4, UP0, UPT, UR6, 0xa80, URZ ;  /* 0x00000a8006047890 */ /* 0x004fe8000ff1e0ff */
[----:B------:R-:W-:Y:S09]  /*8100*/  UIADD3.X UR5, UPT, UPT, URZ, UR7, URZ, UP0, !UPT ;  /* 0x00000007ff057290 */ /* 0x000ff200087fe4ff */
[----:B------:R2:W-:Y:S02]  /*8110*/  UTMASTG.3D [UR48], [UR4] ;  /* 0x00000030040073b5 */ /* 0x0005e40008010000 */
[----:B--2---:R0:W-:Y:S02]  /*8120*/  UTMACMDFLUSH ;  /* 0x00000000000079b7 */ /* 0x0041e40000000000 */
.L_x_121:
[----:B------:R-:W-:Y:S05]  /*8130*/  BSYNC.RECONVERGENT B0 ;  /* 0x0000000000007941 */ /* 0x000fea0003800200 */
.L_x_120:
[----:B------:R-:W-:Y:S01]  /*8140*/  UIADD3 UR44, UPT, UPT, UR46, 0x1, URZ ;  /* 0x000000012e2c7890 */ /* 0x000fe2000fffe0ff */
[----:B------:R-:W-:Y:S03]  /*8150*/  BSSY.RECONVERGENT B0, `(.L_x_122) ;  /* 0x0000005000007945 */ /* 0x000fe60003800200 */
[----:B------:R-:W-:Y:S04]  /*8160*/  UISETP.NE.AND UP0, UPT, UR44, 0x3, UPT ;  /* 0x000000032c00788c */ /* 0x000fe8000bf05270 */
[----:B------:R-:W-:Y:S01]  /*8170*/  USEL UR45, UR44, URZ, UP0 ;  /* 0x000000ff2c2d7287 */ /* 0x000fe20008000000 */
[----:B------:R-:W-:Y:S11]  /*8180*/  @P0 BRA `(.L_x_123) ;  /* 0x0000000000040947 */ /* 0x000ff60003800000 */
[----:B------:R-:W-:Y:S04]  /*8190*/  DEPBAR.LE SB0, 0x1 ;  /* 0x000080400000791a */ /* 0x000fe80000000000 */
.L_x_123:
[----:B------:R-:W-:Y:S05]  /*81a0*/  BSYNC.RECONVERGENT B0 ;  /* 0x0000000000007941 */ /* 0x000fea0003800200 */
.L_x_122:
[----:B------:R-:W-:Y:S01]  /*81b0*/  BAR.SYNC.DEFER_BLOCKING 0x1, 0x80 ;  /* 0x0042000000007b1d */ /* 0x000fe20000010000 */
[----:B------:R-:W-:Y:S01]  /*81c0*/  ISETP.NE.AND P1, PT, R108, RZ, PT ;  /* 0x000000ff6c00720c */ /* 0x000fe20003f25270 */
[----:B------:R-:W-:Y:S01]  /*81d0*/  UISETP.NE.AND UP0, UPT, UR53, URZ, UPT ;  /* 0x000000ff3500728c */ /* 0x000fe2000bf05270 */
[----:B------:R-:W-:Y:S11]  /*81e0*/  LEA R2, R112, UR47, 0x3 ;  /* 0x0000002f70027c11 */ /* 0x000ff6000f8e18ff */
[----:B------:R-:W-:Y:S01]  /*81f0*/  @P1 SHF.L.U32 R3, R111, 0x1f, RZ ;  /* 0x0000001f6f031819 */ /* 0x000fe200000006ff */
[----:B------:R-:W-:Y:S06]  /*8200*/  BRA.U !UP0, `(.L_x_124) ;  /* 0x0000000108247547 */ /* 0x000fec000b800000 */
[----:B------:R-:W-:Y:S01]  /*8210*/  IMAD.U32 R5, RZ, RZ, UR52 ;  /* 0x00000034ff057e24 */ /* 0x000fe2000f8e00ff */
[----:B------:R-:W-:Y:S01]  /*8220*/  MOV R0, UR55 ;  /* 0x0000003700007c02 */ /* 0x000fe20008000f00 */
[----:B------:R-:W-:Y:S03]  /*8230*/  UIADD3 UR4, UPT, UPT, UR52, 0x1, URZ ;  /* 0x0000000134047890 */ /* 0x000fe6000fffe0ff */
[----:B------:R-:W-:Y:S01]  /*8240*/  @P1 LEA R5, R5, UR47, 0x3 ;  /* 0x0000002f05051c11 */ /* 0x000fe2000f8e18ff */
[----:B------:R-:W-:Y:S04]  /*8250*/  UISETP.NE.AND UP0, UPT, UR4, 0x3, UPT ;  /* 0x000000030400788c */ /* 0x000fe8000bf05270 */
[----:B------:R-:W-:Y:S01]  /*8260*/  @P1 VIADD R5, R5, 0x98 ;  /* 0x0000009805051836 */ /* 0x000fe20000000000 */
[----:B------:R-:W-:Y:S04]  /*8270*/  USEL UR52, UR4, URZ, UP0 ;  /* 0x000000ff04347287 */ /* 0x000fe80008000000 */
[----:B------:R-:W-:Y:S04]  /*8280*/  @P1 PRMT R0, R0, 0x654, R5 ;  /* 0x0000065400001816 */ /* 0x000fe80000000005 */
[----:B------:R2:W-:Y:S04]  /*8290*/  @P1 SYNCS.ARRIVE.TRANS64.RED.A1T0 RZ, [R0+URZ], RZ ;  /* 0x000000ff00ff19a7 */ /* 0x0005e800081004ff */
.L_x_124:
[----:B------:R-:W4:Y:S01]  /*82a0*/  @P1 SYNCS.PHASECHK.TRANS64.TRYWAIT P0, [R2+URZ+0x80], R3 ;  /* 0x00008003020015a7 */ /* 0x000f2200080011ff */
[----:B------:R-:W-:Y:S01]  /*82b0*/  BSSY B1, `(.L_x_125) ;  /* 0x0000015000017945 */ /* 0x000fe20003800000 */
[----:B----4-:R-:W-:Y:S03]  /*82c0*/  @P1 SEL R109, RZ, 0x1, !P0 ;  /* 0x00000001ff6d1807 */ /* 0x010fe60004000000 */
[----:B------:R-:W-:Y:S05]  /*82d0*/  @!P1 BRA `(.L_x_126) ;  /* 0x0000000000489947 */ /* 0x000fea0003800000 */
[----:B------:R-:W-:Y:S01]  /*82e0*/  ISETP.NE.AND P1, PT, R113, RZ, PT ;  /* 0x000000ff7100720c */ /* 0x000fe20003f25270 */
[----:B------:R-:W-:Y:S01]  /*82f0*/  BSSY B0, `(.L_x_127) ;  /* 0x000000a000007945 */ /* 0x000fe20003800000 */
[----:B------:R-:W-:Y:S11]  /*8300*/  ISETP.NE.AND P0, PT, R109, RZ, PT ;  /* 0x000000ff6d00720c */ /* 0x000ff60003f05270 */
[----:B------:R-:W-:Y:S04]  /*8310*/  @P1 IMAD R112, R112, 0x2000, R97 ;  /* 0x0000200070701824 */ /* 0x000fe800078e0261 */
[----:B------:R-:W-:Y:S01]  /*8320*/  @P1 IMAD.IADD R5, R81, 0x1, R112 ;  /* 0x0000000151051824 */ /* 0x000fe200078e0270 */
[----:B------:R-:W-:Y:S03]  /*8330*/  @P1 IADD3 R3, PT, PT, R80, R112, RZ ;  /* 0x0000007050031210 */ /* 0x000fe60007ffe0ff */
[----:B--2---:R-:W-:Y:S01]  /*8340*/  @P1 IMAD.IADD R0, R96, 0x1, R5 ;  /* 0x0000000160001824 */ /* 0x004fe200078e0205 */
[----:B------:R-:W-:Y:S06]  /*8350*/  @P0 BRA `(.L_x_128) ;  /* 0x00000000000c0947 */ /* 0x000fec0003800000 */
[----:B------:R-:W-:Y:S04]  /*8360*/  SHF.L.U32 R111, R111, 0x1f, RZ ;  /* 0x0000001f6f6f7819 */ /* 0x000fe800000006ff */
[----:B------:R-:W2:Y:S02]  /*8370*/  SYNCS.PHASECHK.TRANS64.TRYWAIT P0, [R2+URZ+0x80], R111 ;  /* 0x0000806f020075a7 */ /* 0x000ea400080011ff */
[----:B--2---:R-:W-:Y:S05]  /*8380*/  @!P0 BRA `(.L_x_129) ;  /* 0x0000001800bc8947 */ /* 0x004fea0003800000 */
.L_x_128:
[----:B------:R-:W-:Y:S05]  /*8390*/  BSYNC B0 ;  /* 0x0000000000007941 */ /* 0x000fea0003800000 */
.L_x_127:
[----:B------:R-:W-:Y:S11]  /*83a0*/  ISETP.NE.AND P0, PT, R113, RZ, PT ;  /* 0x000000ff7100720c */ /* 0x000ff60003f05270 */
[----:B------:R-:W-:Y:S02]  /*83b0*/  @!UPT UIADD3 URZ, UPT, UPT, URZ, URZ, URZ ;  /* 0x000000fffffff290 */ /* 0x000fe4000fffe0ff */
[----:B------:R4:W1:Y:S04]  /*83c0*/  @P0 LDS.128 R48, [R112] ;  /* 0x0000000070300984 */ /* 0x0008680000000c00 */
[----:B------:R4:W1:Y:S04]  /*83d0*/  @P0 LDS.128 R64, [R3+0x20] ;  /* 0x0000200003400984 */ /* 0x0008680000000c00 */
[----:B------:R4:W1:Y:S04]  /*83e0*/  @P0 LDS.128 R56, [R5+0x10] ;  /* 0x0000100005380984 */ /* 0x0008680000000c00 */
[----:B------:R4:W1:Y:S02]  /*83f0*/  @P0 LDS.128 R72, [R0+0x10] ;  /* 0x0000100000480984 */ /* 0x0008640000000c00 */
.L_x_126:
[----:B------:R-:W-:Y:S05]  /*8400*/  BSYNC B1 ;  /* 0x0000000000017941 */ /* 0x000fea0003800000 */
.L_x_125:
[----:B--2-4-:R-:W-:Y:S05]  /*8410*/  VIADD R0, R39, 0x20 ;  /* 0x0000002027007836 */ /* 0x014fea0000000000 */
[----:B------:R-:W-:Y:S04]  /*8420*/  SHF.R.U32.HI R0, RZ, 0x15, R0 ;  /* 0x00000015ff007819 */ /* 0x000fe80000011600 */
[----:B------:R-:W-:Y:S11]  /*8430*/  LOP3.LUT P0, RZ, R0, 0x3, R85, 0x48, !PT ;  /* 0x0000000300ff7812 */ /* 0x000ff60007804855 */
[----:B------:R-:W-:Y:S02]  /*8440*/  @!UPT UIADD3 URZ, UPT, UPT, URZ, URZ, URZ ;  /* 0x000000fffffff290 */ /* 0x000fe4000fffe0ff */
[----:B------:R-:W-:Y:S05]  /*8450*/  @!P0 BRA `(.L_x_130) ;  /* 0x0000000000408947 */ /* 0x000fea0003800000 */
[----:B------:R-:W2:Y:S01]  /*8460*/  LDCU.64 UR8, c[0x4][0x70] ;  /* 0x01000e00ff0877ac */ /* 0x000ea20008000a00 */
[----:B------:R-:W-:Y:S01]  /*8470*/  MOV R3, 0x0 ;  /* 0x0000000000037802 */ /* 0x000fe20000000f00 */
[----:B------:R-:W-:Y:S02]  /*8480*/  HFMA2 R12, -RZ, RZ, 0, 5.9604644775390625e-08 ;  /* 0x00000001ff0c7431 */ /* 0x000fe400000001ff */
[----:B------:R-:W-:Y:S02]  /*8490*/  IMAD.MOV.U32 R8, RZ, RZ, 0x192 ;  /* 0x00000192ff087424 */ /* 0x000fe400078e00ff */
[----:B------:R-:W-:Y:S01]  /*84a0*/  IMAD.MOV.U32 R13, RZ, RZ, RZ ;  /* 0x000000ffff0d7224 */ /* 0x000fe200078e00ff */
[----:B------:R-:W4:Y:S01]  /*84b0*/  LDCU.64 UR6, c[0x4][0x78] ;  /* 0x01000f00ff0677ac */ /* 0x000f220008000a00 */
[----:B------:R-:W1:Y:S01]  /*84c0*/  LDC.64 R2, c[0x4][R3] ;  /* 0x0100000003027b82 */ /* 0x000e620000000a00 */
[----:B------:R-:W5:Y:S01]  /*84d0*/  LDCU.64 UR4, c[0x4][0x10] ;  /* 0x01000200ff0477ac */ /* 0x000f620008000a00 */
[----:B--2---:R-:W-:Y:S01]  /*84e0*/  MOV R5, UR9 ;  /* 0x0000000900057c02 */ /* 0x004fe20008000f00 */
[----:B------:R-:W-:Y:S01]  /*84f0*/  IMAD.U32 R4, RZ, RZ, UR8 ;  /* 0x00000008ff047e24 */ /* 0x000fe2000f8e00ff */
[----:B----4-:R-:W-:Y:S01]  /*8500*/  MOV R7, UR7 ;  /* 0x0000000700077c02 */ /* 0x010fe20008000f00 */
[----:B------:R-:W-:Y:S01]  /*8510*/  IMAD.U32 R6, RZ, RZ, UR6 ;  /* 0x00000006ff067e24 */ /* 0x000fe2000f8e00ff */
[----:B-----5:R-:W-:Y:S01]  /*8520*/  MOV R11, UR5 ;  /* 0x00000005000b7c02 */ /* 0x020fe20008000f00 */
[----:B------:R-:W-:Y:S02]  /*8530*/  IMAD.U32 R10, RZ, RZ, UR4 ;  /* 0x00000004ff0a7e24 */ /* 0x000fe4000f8e00ff */
[----:B------:R-:W-:Y:S07]  /*8540*/  LEPC R20, `(.L_x_130) ;  /* 0x000000001014794e */ /* 0x000fee0000000000 */
[----:B-1-3--:R-:W-:Y:S05]  /*8550*/  CALL.ABS.NOINC R2 ;  /* 0x0000000002007343 */ /* 0x00afea0003c00000 */
.L_x_130:
[----:B------:R-:W-:Y:S01]  /*8560*/  ISETP.NE.AND P0, PT, R98, RZ, PT ;  /* 0x000000ff6200720c */ /* 0x000fe20003f05270 */
[----:B------:R-:W-:Y:S05]  /*8570*/  WARPSYNC.ALL ;  /* 0x0000000000007948 */ /* 0x000fea0003800000 */
[----:B------:R-:W-:Y:S01]  /*8580*/  R2UR UR4, R39 ;  /* 0x00000000270472ca */ /* 0x000fe200000e0000 */
[----:B------:R-:W-:Y:S01]  /*8590*/  BSSY.RECONVERGENT B0, `(.L_x_131) ;  /* 0x0000090000007945 */ /* 0x000fe20003800200 */
[C---:B-1----:R-:W-:Y:S02]  /*85a0*/  SHF.L.U32 R40, R48.reuse, 0x10, RZ ;  /* 0x0000001030287819 */ /* 0x042fe400000006ff */
[----:B------:R-:W-:Y:S02]  /*85b0*/  LOP3.LUT R42, R48, 0xffff0000, RZ, 0xc0, !PT ;  /* 0xffff0000302a7812 */ /* 0x000fe400078ec0ff */
[C---:B------:R-:W-:Y:S02]  /*85c0*/  SHF.L.U32 R43, R49.reuse, 0x10, RZ ;  /* 0x00000010312b7819 */ /* 0x040fe400000006ff */
[----:B------:R-:W-:Y:S02]  /*85d0*/  LOP3.LUT R44, R49, 0xffff0000, RZ, 0xc0, !PT ;  /* 0xffff0000312c7812 */ /* 0x000fe400078ec0ff */
[C---:B------:R-:W-:Y:S02]  /*85e0*/  SHF.L.U32 R45, R50.reuse, 0x10, RZ ;  /* 0x00000010322d7819 */ /* 0x040fe400000006ff */
[----:B---3--:R-:W-:Y:S01]  /*85f0*/  LOP3.LUT R46, R50, 0xffff0000, RZ, 0xc0, !PT ;  /* 0xffff0000322e7812 */ /* 0x008fe200078ec0ff */
[----:B------:R-:W1:Y:S01]  /*8600*/  LDTM.x32 R4, tmem[UR4+0x20] ;  /* 0x00002004000479ee */ /* 0x000e6200082c0000 */
[C---:B------:R-:W-:Y:S01]  /*8610*/  SHF.L.U32 R47, R51.reuse, 0x10, RZ ;  /* 0x00000010332f7819 */ /* 0x040fe200000006ff */
[----:B------:R-:W-:Y:S01]  /*8620*/  USHF.L.U32 UR4, UR45, 0xd, URZ ;  /* 0x0000000d2d047899 */ /* 0x000fe200080006ff */
[----:B------:R-:W-:Y:S01]  /*8630*/  LOP3.LUT R48, R51, 0xffff0000, RZ, 0xc0, !PT ;  /* 0xffff000033307812 */ /* 0x000fe200078ec0ff */
[----:B------:R-:W-:Y:S01]  /*8640*/  NOP ;  /* 0x0000000000007918 */ /* 0x000fe20000000000 */
[C---:B------:R-:W-:Y:S02]  /*8650*/  SHF.L.U32 R49, R56.reuse, 0x10, RZ ;  /* 0x0000001038317819 */ /* 0x040fe400000006ff */
[----:B------:R-:W-:Y:S02]  /*8660*/  LOP3.LUT R51, R56, 0xffff0000, RZ, 0xc0, !PT ;  /* 0xffff000038337812 */ /* 0x000fe400078ec0ff */
[C---:B------:R-:W-:Y:S02]  /*8670*/  SHF.L.U32 R50, R57.reuse, 0x10, RZ ;  /* 0x0000001039327819 */ /* 0x040fe400000006ff */
[----:B------:R-:W-:Y:S02]  /*8680*/  LOP3.LUT R52, R57, 0xffff0000, RZ, 0xc0, !PT ;  /* 0xffff000039347812 */ /* 0x000fe400078ec0ff */
[----:B------:R-:W-:Y:S02]  /*8690*/  IADD3 R110, PT, PT, R97, UR4, RZ ;  /* 0x00000004616e7c10 */ /* 0x000fe4000fffe0ff */
[C---:B------:R-:W-:Y:S02]  /*86a0*/  SHF.L.U32 R53, R58.reuse, 0x10, RZ ;  /* 0x000000103a357819 */ /* 0x040fe400000006ff */
[----:B------:R-:W-:Y:S02]  /*86b0*/  LOP3.LUT R54, R58, 0xffff0000, RZ, 0xc0, !PT ;  /* 0xffff00003a367812 */ /* 0x000fe400078ec0ff */
[----:B------:R-:W-:Y:S02]  /*86c0*/  SHF.L.U32 R55, R59, 0x10, RZ ;  /* 0x000000103b377819 */ /* 0x000fe400000006ff */
[----:B------:R-:W-:Y:S02]  /*86d0*/  IADD3 R89, PT, PT, R89, 0xf0, RZ ;  /* 0x000000f059597810 */ /* 0x000fe40007ffe0ff */
[----:B------:R-:W-:Y:S01]  /*86e0*/  LOP3.LUT R56, R59, 0xffff0000, RZ, 0xc0, !PT ;  /* 0xffff00003b387812 */ /* 0x000fe200078ec0ff */
[C---:B-1----:R-:W-:Y:S01]  /*86f0*/  FMUL R4, R38.reuse, R4 ;  /* 0x0000000426047220 */ /* 0x042fe20000400000 */
[----:B------:R-:W-:Y:S01]  /*8700*/  IADD3 R109, PT, PT, R81, R110, RZ ;  /* 0x0000006e516d7210 */ /* 0x000fe20007ffe0ff */
[----:B------:R-:W-:Y:S01]  /*8710*/  FMUL R5, R38, R5 ;  /* 0x0000000526057220 */ /* 0x000fe20000400000 */
[----:B------:R-:W-:Y:S01]  /*8720*/  SHF.L.U32 R57, R64, 0x10, RZ ;  /* 0x0000001040397819 */ /* 0x000fe200000006ff */
[----:B------:R-:W-:Y:S01]  /*8730*/  FMUL R6, R38, R6 ;  /* 0x0000000626067220 */ /* 0x000fe20000400000 */
[----:B------:R-:W-:Y:S01]  /*8740*/  IADD3 R110, PT, PT, R80, R110, RZ ;  /* 0x0000006e506e7210 */ /* 0x000fe20007ffe0ff */
[----:B------:R-:W-:Y:S01]  /*8750*/  FMUL R7, R38, R7 ;  /* 0x0000000726077220 */ /* 0x000fe20000400000 */
[----:B------:R-:W-:Y:S01]  /*8760*/  LOP3.LUT R58, R64, 0xffff0000, RZ, 0xc0, !PT ;  /* 0xffff0000403a7812 */ /* 0x000fe200078ec0ff */
[----:B------:R-:W-:Y:S01]  /*8770*/  FFMA R4, R41, R40, R4 ;  /* 0x0000002829047223 */ /* 0x000fe20000000004 */
[----:B------:R-:W-:Y:S01]  /*8780*/  SHF.L.U32 R59, R65, 0x10, RZ ;  /* 0x00000010413b7819 */ /* 0x000fe200000006ff */
[C---:B------:R-:W-:Y:S01]  /*8790*/  FMUL R8, R38.reuse, R8 ;  /* 0x0000000826087220 */ /* 0x040fe20000400000 */
[----:B------:R-:W-:Y:S01]  /*87a0*/  LOP3.LUT R89, R89, 0xfefffff8, RZ, 0xc0, !PT ;  /* 0xfefffff859597812 */ /* 0x000fe200078ec0ff */
[----:B------:R-:W-:Y:S01]  /*87b0*/  FFMA R5, R41, R42, R5 ;  /* 0x0000002a29057223 */ /* 0x000fe20000000005 */
[----:B------:R-:W-:Y:S01]  /*87c0*/  LOP3.LUT R60, R65, 0xffff0000, RZ, 0xc0, !PT ;  /* 0xffff0000413c7812 */ /* 0x000fe200078ec0ff */
[----:B------:R-:W-:Y:S01]  /*87d0*/  FMUL R9, R38, R9 ;  /* 0x0000000926097220 */ /* 0x000fe20000400000 */
[----:B------:R-:W-:Y:S01]  /*87e0*/  SHF.L.U32 R61, R66, 0x10, RZ ;  /* 0x00000010423d7819 */ /* 0x000fe200000006ff */
[----:B------:R1:W-:Y:S01]  /*87f0*/  SYNCS.ARRIVE.TRANS64.RED.A1T0 RZ, [R89+URZ], RZ ;  /* 0x000000ff59ff79a7 */ /* 0x0003e200081004ff */
[----:B------:R-:W-:Y:S01]  /*8800*/  F2FP.BF16.F32.PACK_AB R80, R5, R4 ;  /* 0x000000040550723e */ /* 0x000fe200000010ff */
[C---:B------:R-:W-:Y:S01]  /*8810*/  FFMA R6, R41.reuse, R43, R6 ;  /* 0x0000002b29067223 */ /* 0x040fe20000000006 */
[----:B------:R-:W-:Y:S01]  /*8820*/  IADD3 R111, PT, PT, R96, R109, RZ ;  /* 0x0000006d606f7210 */ /* 0x000fe20007ffe0ff */
[C---:B------:R-:W-:Y:S01]  /*8830*/  FFMA R7, R41.reuse, R44, R7 ;  /* 0x0000002c29077223 */ /* 0x040fe20000000007 */
[C---:B------:R-:W-:Y:S01]  /*8840*/  FFMA R8, R41.reuse, R45, R8 ;  /* 0x0000002d29087223 */ /* 0x040fe20000000008 */
[----:B------:R-:W-:Y:S01]  /*8850*/  FFMA R9, R41, R46, R9 ;  /* 0x0000002e29097223 */ /* 0x000fe20000000009 */
[----:B------:R-:W-:Y:S01]  /*8860*/  FMUL R10, R38, R10 ;  /* 0x0000000a260a7220 */ /* 0x000fe20000400000 */
[----:B------:R-:W-:Y:S01]  /*8870*/  LOP3.LUT R62, R66, 0xffff0000, RZ, 0xc0, !PT ;  /* 0xffff0000423e7812 */ /* 0x000fe200078ec0ff */
[C---:B------:R-:W-:Y:S01]  /*8880*/  FMUL R11, R38.reuse, R11 ;  /* 0x0000000b260b7220 */ /* 0x040fe20000400000 */
[----:B------:R-:W-:Y:S01]  /*8890*/  F2FP.BF16.F32.PACK_AB R81, R7, R6 ;  /* 0x000000060751723e */ /* 0x000fe200000010ff */
[----:B------:R-:W-:Y:S01]  /*88a0*/  FFMA R10, R41, R47, R10 ;  /* 0x0000002f290a7223 */ /* 0x000fe2000000000a */
[----:B------:R-:W-:Y:S01]  /*88b0*/  F2FP.BF16.F32.PACK_AB R82, R9, R8 ;  /* 0x000000080952723e */ /* 0x000fe200000010ff */
[----:B------:R-:W-:Y:S01]  /*88c0*/  FFMA R11, R41, R48, R11 ;  /* 0x00000030290b7223 */ /* 0x000fe2000000000b */
[C---:B------:R-:W-:Y:S01]  /*88d0*/  FMUL R0, R38.reuse, R12 ;  /* 0x0000000c26007220 */ /* 0x040fe20000400000 */
[C---:B------:R-:W-:Y:S01]  /*88e0*/  FMUL R2, R38.reuse, R13 ;  /* 0x0000000d26027220 */ /* 0x040fe20000400000 */
[C---:B------:R-:W-:Y:S01]  /*88f0*/  FMUL R3, R38.reuse, R14 ;  /* 0x0000000e26037220 */ /* 0x040fe20000400000 */
[----:B------:R-:W-:Y:S01]  /*8900*/  SHF.L.U32 R63, R67, 0x10, RZ ;  /* 0x00000010433f7819 */ /* 0x000fe200000006ff */
[----:B------:R-:W-:Y:S01]  /*8910*/  FFMA R0, R41, R49, R0 ;  /* 0x0000003129007223 */ /* 0x000fe20000000000 */
[----:B------:R-:W-:Y:S01]  /*8920*/  F2FP.BF16.F32.PACK_AB R83, R11, R10 ;  /* 0x0000000a0b53723e */ /* 0x000fe200000010ff */
[----:B------:R-:W-:Y:S01]  /*8930*/  FFMA R2, R41, R51, R2 ;  /* 0x0000003329027223 */ /* 0x000fe20000000002 */
[C---:B------:R-:W-:Y:S01]  /*8940*/  FMUL R15, R38.reuse, R15 ;  /* 0x0000000f260f7220 */ /* 0x040fe20000400000 */
[C---:B------:R-:W-:Y:S01]  /*8950*/  FMUL R12, R38.reuse, R16 ;  /* 0x00000010260c7220 */ /* 0x040fe20000400000 */
[----:B------:R-:W-:Y:S01]  /*8960*/  FMUL R13, R38, R17 ;  /* 0x00000011260d7220 */ /* 0x000fe20000400000 */
[----:B------:R1:W-:Y:S01]  /*8970*/  STS.128 [R97+UR4], R80 ;  /* 0x0000005061007988 */ /* 0x0003e20008000c04 */
[----:B------:R-:W-:Y:S01]  /*8980*/  LOP3.LUT R64, R67, 0xffff0000, RZ, 0xc0, !PT ;  /* 0xffff000043407812 */ /* 0x000fe200078ec0ff */
[C---:B------:R-:W-:Y:S01]  /*8990*/  FFMA R3, R41.reuse, R50, R3 ;  /* 0x0000003229037223 */ /* 0x040fe20000000003 */
[----:B------:R-:W-:Y:S01]  /*89a0*/  SHF.L.U32 R65, R72, 0x10, RZ ;  /* 0x0000001048417819 */ /* 0x000fe200000006ff */
[C---:B------:R-:W-:Y:S01]  /*89b0*/  FFMA R15, R41.reuse, R52, R15 ;  /* 0x00000034290f7223 */ /* 0x040fe2000000000f */
[----:B------:R-:W-:Y:S01]  /*89c0*/  F2FP.BF16.F32.PACK_AB R104, R2, R0 ;  /* 0x000000000268723e */ /* 0x000fe200000010ff */
[C---:B------:R-:W-:Y:S01]  /*89d0*/  FFMA R12, R41.reuse, R53, R12 ;  /* 0x00000035290c7223 */ /* 0x040fe2000000000c */
[C---:B------:R-:W-:Y:S01]  /*89e0*/  FFMA R13, R41.reuse, R54, R13 ;  /* 0x00000036290d7223 */ /* 0x040fe2000000000d */
[C---:B------:R-:W-:Y:S01]  /*89f0*/  FMUL R14, R38.reuse, R18 ;  /* 0x00000012260e7220 */ /* 0x040fe20000400000 */
[C---:B------:R-:W-:Y:S01]  /*8a00*/  FMUL R19, R38.reuse, R19 ;  /* 0x0000001326137220 */ /* 0x040fe20000400000 */
[C---:B------:R-:W-:Y:S01]  /*8a10*/  FMUL R16, R38.reuse, R20 ;  /* 0x0000001426107220 */ /* 0x040fe20000400000 */
[C---:B------:R-:W-:Y:S01]  /*8a20*/  FMUL R17, R38.reuse, R21 ;  /* 0x0000001526117220 */ /* 0x040fe20000400000 */
[C---:B------:R-:W-:Y:S01]  /*8a30*/  FFMA R14, R41.reuse, R55, R14 ;  /* 0x00000037290e7223 */ /* 0x040fe2000000000e */
        /* <DEDUP_REMOVED lines=9> */
[----:B------:R-:W-:Y:S01]  /*8ad0*/  FFMA R23, R41, R60, R23 ;  /* 0x0000003c29177223 */ /* 0x000fe20000000017 */
[C---:B------:R-:W-:Y:S01]  /*8ae0*/  FMUL R27, R38.reuse, R27 ;  /* 0x0000001b261b7220 */ /* 0x040fe20000400000 */
[----:B------:R-:W-:Y:S01]  /*8af0*/  F2FP.BF16.F32.PACK_AB R105, R15, R3 ;  /* 0x000000030f69723e */ /* 0x000fe200000010ff */
[----:B------:R-:W-:Y:S01]  /*8b00*/  FFMA R20, R41, R61, R20 ;  /* 0x0000003d29147223 */ /* 0x000fe20000000014 */
[----:B------:R-:W-:Y:S01]  /*8b10*/  F2FP.BF16.F32.PACK_AB R106, R13, R12 ;  /* 0x0000000c0d6a723e */ /* 0x000fe200000010ff */
[----:B------:R-:W-:Y:S01]  /*8b20*/  FMUL R24, R38, R28 ;  /* 0x0000001c26187220 */ /* 0x000fe20000400000 */
[----:B------:R-:W-:Y:S01]  /*8b30*/  F2FP.BF16.F32.PACK_AB R107, R19, R14 ;  /* 0x0000000e136b723e */ /* 0x000fe200000010ff */
[----:B------:R-:W-:Y:S01]  /*8b40*/  FFMA R21, R41, R62, R21 ;  /* 0x0000003e29157223 */ /* 0x000fe20000000015 */
[----:B------:R-:W-:Y:S01]  /*8b50*/  LOP3.LUT R66, R72, 0xffff0000, RZ, 0xc0, !PT ;  /* 0xffff000048427812 */ /* 0x000fe200078ec0ff */
[C---:B------:R-:W-:Y:S01]  /*8b60*/  FMUL R25, R38.reuse, R29 ;  /* 0x0000001d26197220 */ /* 0x040fe20000400000 */
[----:B------:R-:W-:Y:S01]  /*8b70*/  SHF.L.U32 R67, R73, 0x10, RZ ;  /* 0x0000001049437819 */ /* 0x000fe200000006ff */
[----:B------:R1:W-:Y:S01]  /*8b80*/  STS.128 [R109+0x10], R104 ;  /* 0x000010686d007388 */ /* 0x0003e20000000c00 */
[----:B------:R-:W-:Y:S01]  /*8b90*/  FFMA R22, R41, R63, R22 ;  /* 0x0000003f29167223 */ /* 0x000fe20000000016 */
[----:B------:R-:W-:Y:S01]  /*8ba0*/  LOP3.LUT R68, R73, 0xffff0000, RZ, 0xc0, !PT ;  /* 0xffff000049447812 */ /* 0x000fe200078ec0ff */
[----:B------:R-:W-:Y:S01]  /*8bb0*/  FMUL R26, R38, R30 ;  /* 0x0000001e261a7220 */ /* 0x000fe20000400000 */
[C---:B------:R-:W-:Y:S01]  /*8bc0*/  FFMA R27, R41.reuse, R64, R27 ;  /* 0x00000040291b7223 */ /* 0x040fe2000000001b */
[----:B------:R-:W-:Y:S01]  /*8bd0*/  SHF.L.U32 R69, R74, 0x10, RZ ;  /* 0x000000104a457819 */ /* 0x000fe200000006ff */
[----:B------:R-:W-:Y:S01]  /*8be0*/  FMUL R31, R38, R31 ;  /* 0x0000001f261f7220 */ /* 0x000fe20000400000 */
[C---:B------:R-:W-:Y:S01]  /*8bf0*/  FFMA R24, R41.reuse, R65, R24 ;  /* 0x0000004129187223 */ /* 0x040fe20000000018 */
[----:B------:R-:W-:Y:S01]  /*8c00*/  LOP3.LUT R70, R74, 0xffff0000, RZ, 0xc0, !PT ;  /* 0xffff00004a467812 */ /* 0x000fe200078ec0ff */
[C---:B------:R-:W-:Y:S01]  /*8c10*/  FMUL R28, R38.reuse, R32 ;  /* 0x00000020261c7220 */ /* 0x040fe20000400000 */
[----:B------:R-:W-:Y:S01]  /*8c20*/  FFMA R25, R41, R66, R25 ;  /* 0x0000004229197223 */ /* 0x000fe20000000019 */
[----:B------:R-:W-:Y:S01]  /*8c30*/  SHF.L.U32 R71, R75, 0x10, RZ ;  /* 0x000000104b477819 */ /* 0x000fe200000006ff */
[C---:B------:R-:W-:Y:S01]  /*8c40*/  FMUL R29, R38.reuse, R33 ;  /* 0x00000021261d7220 */ /* 0x040fe20000400000 */
[----:B------:R-:W-:Y:S01]  /*8c50*/  FFMA R26, R41, R67, R26 ;  /* 0x00000043291a7223 */ /* 0x000fe2000000001a */
[----:B------:R-:W-:Y:S01]  /*8c60*/  LOP3.LUT R72, R75, 0xffff0000, RZ, 0xc0, !PT ;  /* 0xffff00004b487812 */ /* 0x000fe200078ec0ff */
        /* <DEDUP_REMOVED lines=8> */
[----:B------:R-:W-:Y:S01]  /*8cf0*/  FFMA R30, R41, R71, R30 ;  /* 0x00000047291e7223 */ /* 0x000fe2000000001e */
[----:B------:R-:W-:Y:S01]  /*8d00*/  F2FP.BF16.F32.PACK_AB R115, R27, R22 ;  /* 0x000000161b73723e */ /* 0x000fe200000010ff */
[----:B------:R-:W-:Y:S01]  /*8d10*/  FFMA R35, R41, R72, R35 ;  /* 0x0000004829237223 */ /* 0x000fe20000000023 */
[----:B------:R-:W-:Y:S02]  /*8d20*/  F2FP.BF16.F32.PACK_AB R116, R25, R24 ;  /* 0x000000181974723e */ /* 0x000fe400000010ff */
[----:B------:R-:W-:Y:S01]  /*8d30*/  F2FP.BF16.F32.PACK_AB R117, R31, R26 ;  /* 0x0000001a1f75723e */ /* 0x000fe200000010ff */
[----:B------:R1:W-:Y:S01]  /*8d40*/  STS.128 [R110+0x20], R112 ;  /* 0x000020706e007388 */ /* 0x0003e20000000c00 */
        /* <DEDUP_REMOVED lines=12> */
[----:B------:R-:W-:Y:S02]  /*8e10*/  UIADD3 UR9, UPT, UPT, UR49, 0x20, URZ ;  /* 0x0000002031097890 */ /* 0x000fe4000fffe0ff */
[----:B------:R-:W-:Y:S02]  /*8e20*/  UIADD3 UR8, UPT, UPT, UR47, 0x200, UR4 ;  /* 0x000002002f087890 */ /* 0x000fe4000fffe004 */
[----:B--2---:R-:W-:Y:S03]  /*8e30*/  UIADD3 UR6, UP0, UPT, UR10, 0xa80, URZ ;  /* 0x00000a800a067890 */ /* 0x004fe6000ff1e0ff */
[----:B------:R-:W-:Y:S01]  /*8e40*/  UMOV UR10, UR50 ;  /* 0x00000032000a7c82 */ /* 0x000fe20008000000 */
[----:B------:R-:W-:Y:S03]  /*8e50*/  UIADD3.X UR7, UPT, UPT, URZ, UR11, URZ, UP0, !UPT ;  /* 0x0000000bff077290 */ /* 0x000fe600087fe4ff */
[----:B------:R-:W-:Y:S06]  /*8e60*/  UMOV UR11, UR36 ;  /* 0x00000024000b7c82 */ /* 0x000fec0008000000 */
[----:B------:R2:W-:Y:S02]  /*8e70*/  UTMASTG.3D [UR8], [UR6] ;  /* 0x00000008060073b5 */ /* 0x0005e40008010000 */
[----:B--2---:R0:W-:Y:S02]  /*8e80*/  UTMACMDFLUSH ;  /* 0x00000000000079b7 */ /* 0x0041e40000000000 */
.L_x_132:
[----:B------:R-:W-:Y:S05]  /*8e90*/  BSYNC.RECONVERGENT B0 ;  /* 0x0000000000007941 */ /* 0x000fea0003800200 */
.L_x_131:
[----:B------:R-:W-:Y:S01]  /*8ea0*/  UIADD3 UR4, UPT, UPT, UR45, 0x1, URZ ;  /* 0x000000012d047890 */ /* 0x000fe2000fffe0ff */
[----:B------:R-:W-:Y:S03]  /*8eb0*/  BSSY.RECONVERGENT B0, `(.L_x_133) ;  /* 0x0000008000007945 */ /* 0x000fe60003800200 */
[----:B------:R-:W-:Y:S04]  /*8ec0*/  UISETP.NE.AND UP0, UPT, UR4, 0x3, UPT ;  /* 0x000000030400788c */ /* 0x000fe8000bf05270 */
[----:B------:R-:W-:Y:S02]  /*8ed0*/  UISETP.EQ.XOR UP1, UPT, UR44, 0x3, !UP0 ;  /* 0x000000032c00788c */ /* 0x000fe4000c722a70 */
[----:B------:R-:W-:Y:S02]  /*8ee0*/  USEL UR46, UR4, URZ, UP0 ;  /* 0x000000ff042e7287 */ /* 0x000fe40008000000 */
[----:B------:R-:W-:Y:S04]  /*8ef0*/  USEL UR5, URZ, 0x1, !UP1 ;  /* 0x00000001ff057887 */ /* 0x000fe8000c800000 */
[----:B------:R-:W-:Y:S01]  /*8f00*/  ULOP3.LUT UR54, UR54, UR5, URZ, 0x3c, !UPT ;  /* 0x0000000536367292 */ /* 0x000fe2000f8e3cff */
[----:B------:R-:W-:Y:S11]  /*8f10*/  @P0 BRA `(.L_x_134) ;  /* 0x0000000000040947 */ /* 0x000ff60003800000 */
[----:B------:R-:W-:Y:S04]  /*8f20*/  DEPBAR.LE SB0, 0x1 ;  /* 0x000080400000791a */ /* 0x000fe80000000000 */
.L_x_134:
[----:B------:R-:W-:Y:S05]  /*8f30*/  BSYNC.RECONVERGENT B0 ;  /* 0x0000000000007941 */ /* 0x000fea0003800200 */
.L_x_133:
[----:B------:R-:W-:Y:S01]  /*8f40*/  BAR.SYNC.DEFER_BLOCKING 0x1, 0x80 ;  /* 0x0042000000007b1d */ /* 0x000fe20000010000 */
[----:B------:R-:W-:Y:S01]  /*8f50*/  UISETP.NE.AND UP0, UPT, UR53, -0x2, UPT ;  /* 0xfffffffe3500788c */ /* 0x000fe2000bf05270 */
[----:B------:R-:W-:Y:S08]  /*8f60*/  IADD3 R0, PT, PT, R36, 0x1, RZ ;  /* 0x0000000124007810 */ /* 0x000ff00007ffe0ff */
[----:B------:R-:W-:Y:S05]  /*8f70*/  BRA.U !UP0, `(.L_x_135) ;  /* 0x0000000108287547 */ /* 0x000fea000b800000 */
[----:B------:R-:W-:Y:S01]  /*8f80*/  ISETP.NE.AND P0, PT, R108, RZ, PT ;  /* 0x000000ff6c00720c */ /* 0x000fe20003f05270 */
[----:B------:R-:W-:Y:S01]  /*8f90*/  IMAD.U32 R3, RZ, RZ, UR52 ;  /* 0x00000034ff037e24 */ /* 0x000fe2000f8e00ff */
[----:B------:R-:W-:Y:S01]  /*8fa0*/  UIADD3 UR4, UPT, UPT, UR52, 0x1, URZ ;  /* 0x0000000134047890 */ /* 0x000fe2000fffe0ff */
[----:B------:R-:W-:Y:S03]  /*8fb0*/  IMAD.U32 R2, RZ, RZ, UR55 ;  /* 0x00000037ff027e24 */ /* 0x000fe6000f8e00ff */
[----:B------:R-:W-:Y:S04]  /*8fc0*/  UISETP.NE.AND UP0, UPT, UR4, 0x3, UPT ;  /* 0x000000030400788c */ /* 0x000fe8000bf05270 */
[----:B------:R-:W-:Y:S03]  /*8fd0*/  USEL UR52, UR4, URZ, UP0 ;  /* 0x000000ff04347287 */ /* 0x000fe60008000000 */
[----:B------:R-:W-:Y:S05]  /*8fe0*/  @P0 LEA R3, R3, UR47, 0x3 ;  /* 0x0000002f03030c11 */ /* 0x000fea000f8e18ff */
[----:B------:R-:W-:Y:S05]  /*8ff0*/  @P0 VIADD R3, R3, 0x98 ;  /* 0x0000009803030836 */ /* 0x000fea0000000000 */
[----:B------:R-:W-:Y:S04]  /*9000*/  @P0 PRMT R2, R2, 0x654, R3 ;  /* 0x0000065402020816 */ /* 0x000fe80000000003 */
[----:B------:R2:W-:Y:S03]  /*9010*/  @P0 SYNCS.ARRIVE.TRANS64.RED.A1T0 RZ, [R2+URZ], RZ ;  /* 0x000000ff02ff09a7 */ /* 0x0005e600081004ff */
.L_x_135:
[----:B------:R-:W-:Y:S01]  /*9020*/  R2UR UR6, R103 ;  /* 0x00000000670672ca */ /* 0x000fe200000e0000 */
[----:B------:R-:W-:Y:S01]  /*9030*/  UIADD3 UR53, UPT, UPT, UR53, 0x2, URZ ;  /* 0x0000000235357890 */ /* 0x000fe2000fffe0ff */
[----:B------:R-:W-:Y:S02]  /*9040*/  R2UR UR5, R86 ;  /* 0x00000000560572ca */ /* 0x000fe400000e0000 */
[----:B------:R-:W-:Y:S02]  /*9050*/  R2UR UR4, R87 ;  /* 0x00000000570472ca */ /* 0x000fe400000e0000 */
[----:B------:R-:W-:Y:S02]  /*9060*/  R2UR UR36, R101 ;  /* 0x00000000652472ca */ /* 0x000fe400000e0000 */
[----:B------:R-:W-:Y:S02]  /*9070*/  ISETP.NE.AND P0, PT, R91, 0x2, PT ;  /* 0x000000025b00780c */ /* 0x000fe40003f05270 */
[----:B------:R-:W-:Y:S02]  /*9080*/  ISETP.NE.AND P1, PT, R0, 0x2, PT ;  /* 0x000000020000780c */ /* 0x000fe40003f25270 */
[----:B------:R-:W-:Y:S01]  /*9090*/  SEL R3, RZ, 0x1, P0 ;  /* 0x00000001ff037807 */ /* 0x000fe20000000000 */
[----:B------:R-:W-:Y:S01]  /*90a0*/  UISETP.NE.AND UP0, UPT, UR6, URZ, UPT ;  /* 0x000000ff0600728c */ /* 0x000fe2000bf05270 */
[----:B--2---:R-:W-:Y:S01]  /*90b0*/  SEL R2, RZ, 0x1, P1 ;  /* 0x00000001ff027807 */ /* 0x004fe20000800000 */
[----:B------:R-:W-:Y:S01]  /*90c0*/  UIADD3 UR26, UPT, UPT, UR37, UR5, URZ ;  /* 0x00000005251a7290 */ /* 0x000fe2000fffe0ff */
[----:B------:R-:W-:Y:S01]  /*90d0*/  LOP3.LUT R94, R94, R3, RZ, 0x3c, !PT ;  /* 0x000000035e5e7212 */ /* 0x000fe200078e3cff */
[----:B------:R-:W-:Y:S01]  /*90e0*/  UIADD3 UR27, UPT, UPT, UR38, UR4, URZ ;  /* 0x00000004261b7290 */ /* 0x000fe2000fffe0ff */
[----:B------:R-:W-:Y:S02]  /*90f0*/  LOP3.LUT R95, R95, R2, RZ, 0x3c, !PT ;  /* 0x000000025f5f7212 */ /* 0x000fe400078e3cff */
[----:B------:R-:W-:Y:S02]  /*9100*/  SEL R91, R91, RZ, P0 ;  /* 0x000000ff5b5b7207 */ /* 0x000fe40000000000 */
[----:B------:R-:W-:Y:S01]  /*9110*/  SEL R36, R0, RZ, P1 ;  /* 0x000000ff00247207 */ /* 0x000fe20000800000 */
[----:B------:R-:W-:Y:S06]  /*9120*/  BRA.U UP0, `(.L_x_136) ;  /* 0xffffffd500807547 */ /* 0x000fec000b83ffff */
[----:B------:R-:W-:-:S13]  /*9130*/  R2UR UR4, R88 ;  /* 0x00000000580472ca */ /* 0x000fda00000e0000 */
[----:B------:R-:W-:-:S09]  /*9140*/  UISETP.NE.AND UP0, UPT, UR4, URZ, UPT ;  /* 0x000000ff0400728c */ /* 0x000fd2000bf05270 */
[----:B------:R-:W-:Y:S05]  /*9150*/  BRA.U !UP0, `(.L_x_137) ;  /* 0x0000000108487547 */ /* 0x000fea000b800000 */
[----:B------:R-:W2:Y:S02]  /*9160*/  LDCU.64 UR4, c[0x0][0xc90] ;  /* 0x00019200ff0477ac */ /* 0x000ea40008000a00 */
[----:B--2---:R-:W-:-:S04]  /*9170*/  UISETP.NE.U32.AND UP0, UPT, UR4, URZ, UPT ;  /* 0x000000ff0400728c */ /* 0x004fc8000bf05070 */
[----:B------:R-:W-:-:S09]  /*9180*/  UISETP.NE.AND.EX UP0, UPT, UR5, URZ, UPT, UP0 ;  /* 0x000000ff0500728c */ /* 0x000fd2000bf05300 */
[----:B------:R-:W-:Y:S05]  /*9190*/  BRA.U UP0, `(.L_x_138) ;  /* 0x00000001000c7547 */ /* 0x000fea000b800000 */
[----:B------:R-:W-:-:S13]  /*91a0*/  FSETP.NEU.AND P0, PT, R41, RZ, PT ;  /* 0x000000ff2900720b */ /* 0x000fda0003f0d000 */
[----:B------:R-:W-:Y:S05]  /*91b0*/  @!P0 EXIT ;  /* 0x000000000000894d */ /* 0x000fea0003800000 */
[----:B------:R-:W-:Y:S05]  /*91c0*/  BRA `(.L_x_137) ;  /* 0x00000000002c7947 */ /* 0x000fea0003800000 */
.L_x_138:
[----:B------:R-:W-:Y:S01]  /*91d0*/  ISETP.NE.AND P0, PT, R90, RZ, PT ;  /* 0x000000ff5a00720c */ /* 0x000fe20003f05270 */
[----:B------:R-:W-:-:S12]  /*91e0*/  BSSY.RECONVERGENT B0, `(.L_x_137) ;  /* 0x0000009000007945 */ /* 0x000fd80003800200 */
[----:B------:R-:W-:Y:S05]  /*91f0*/  @P0 BRA `(.L_x_139) ;  /* 0x0000000000140947 */ /* 0x000fea0003800000 */
[----:B------:R-:W2:Y:S02]  /*9200*/  LDCU.64 UR4, c[0x0][0xc88] ;  /* 0x00019100ff0477ac */ /* 0x000ea40008000a00 */
[----:B--2---:R-:W-:-:S04]  /*9210*/  ISETP.NE.U32.AND P0, PT, RZ, UR4, PT ;  /* 0x00000004ff007c0c */ /* 0x004fc8000bf05070 */
[----:B------:R-:W-:-:S13]  /*9220*/  ISETP.NE.AND.EX P0, PT, RZ, UR5, PT, P0 ;  /* 0x00000005ff007c0c */ /* 0x000fda000bf05300 */
[----:B------:R-:W-:Y:S05]  /*9230*/  @!P0 EXIT ;  /* 0x000000000000894d */ /* 0x000fea0003800000 */
[----:B------:R-:W-:Y:S05]  /*9240*/  BRA `(.L_x_140) ;  /* 0x0000000000087947 */ /* 0x000fea0003800000 */
.L_x_139:
[----:B------:R-:W-:-:S13]  /*9250*/  FSETP.NEU.AND P0, PT, R41, RZ, PT ;  /* 0x000000ff2900720b */ /* 0x000fda0003f0d000 */
[----:B------:R-:W-:Y:S05]  /*9260*/  @!P0 EXIT ;  /* 0x000000000000894d */ /* 0x000fea0003800000 */
.L_x_140:
[----:B------:R-:W-:Y:S05]  /*9270*/  BSYNC.RECONVERGENT B0 ;  /* 0x0000000000007941 */ /* 0x000fea0003800200 */
.L_x_137:
[----:B------:R-:W-:Y:S01]  /*9280*/  ULEA UR4, UR52, UR47, 0x3 ;  /* 0x0000002f34047291 */ /* 0x000fe2000f8e18ff */
[----:B------:R-:W-:-:S04]  /*9290*/  DEPBAR.LE SB0, 0x0 ;  /* 0x000080000000791a */ /* 0x000fc80000000000 */
[----:B------:R-:W-:-:S04]  /*92a0*/  UIADD3 UR4, UPT, UPT, UR4, 0x98, URZ ;  /* 0x0000009804047890 */ /* 0x000fc8000fffe0ff */
[----:B------:R-:W-:-:S09]  /*92b0*/  UPRMT UR4, UR55, 0x654, UR4 ;  /* 0x0000065437047896 */ /* 0x000fd20008000004 */
[----:B------:R-:W-:Y:S01]  /*92c0*/  SYNCS.ARRIVE.TRANS64.RED.A1T0 RZ, [UR4], RZ ;  /* 0x000000ffffff79a7 */ /* 0x000fe20008100404 */
[----:B------:R-:W-:Y:S05]  /*92d0*/  EXIT ;  /* 0x000000000000794d */ /* 0x000fea0003800000 */
.L_x_24:
[----:B--2---:R2:W3:Y:S02]  /*92e0*/  SYNCS.PHASECHK.TRANS64.TRYWAIT P0, [R3+URZ+0x110], R2 ;  /* 0x00011002030075a7 */ /* 0x0044e400080011ff */
[----:B---3--:R-:W-:Y:S05]  /*92f0*/  @!P0 NANOSLEEP.SYNCS 0x989680 ;  /* 0x009896800000895d */ /* 0x008fea0003900000 */
[----:B------:R-:W3:Y:S02]  /*9300*/  @!P0 SYNCS.PHASECHK.TRANS64 P0, [R3+URZ+0x110], R2 ;  /* 0x00011002030085a7 */ /* 0x000ee400080010ff */
[----:B---3--:R-:W-:Y:S05]  /*9310*/  @!P0 BRA `(.L_x_24) ;  /* 0xfffffffc00f08947 */ /* 0x008fea000383ffff */
[----:B------:R-:W-:Y:S05]  /*9320*/  BRA `(.L_x_141) ;  /* 0xffffff8400fc7947 */ /* 0x000fea000383ffff */
.L_x_27:
[----:B-1----:R-:W-:-:S07]  /*9330*/  MOV R0, UR5 ;  /* 0x0000000500007c02 */ /* 0x002fce0008000f00 */
.L_x_142:
[----:B-1----:R1:W2:Y:S02]  /*9340*/  SYNCS.PHASECHK.TRANS64.TRYWAIT P0, [R0+URZ+0x40], R3 ;  /* 0x00004003000075a7 */ /* 0x0022a400080011ff */
[----:B--2---:R-:W-:Y:S05]  /*9350*/  @!P0 NANOSLEEP.SYNCS 0x989680 ;  /* 0x009896800000895d */ /* 0x004fea0003900000 */
[----:B------:R-:W2:Y:S02]  /*9360*/  @!P0 SYNCS.PHASECHK.TRANS64 P0, [R0+URZ+0x40], R3 ;  /* 0x00004003000085a7 */ /* 0x000ea400080010ff */
[----:B--2---:R-:W-:Y:S05]  /*9370*/  @!P0 BRA `(.L_x_142) ;  /* 0xfffffffc00f08947 */ /* 0x004fea000383ffff */
[----:B------:R-:W-:Y:S05]  /*9380*/  BRA `(.L_x_26) ;  /* 0xffffff8800707947 */ /* 0x000fea000383ffff */
.L_x_36:
[----:B-1----:R-:W-:-:S07]  /*9390*/  MOV R0, UR7 ;  /* 0x0000000700007c02 */ /* 0x002fce0008000f00 */
.L_x_143:
[----:B-1----:R1:W2:Y:S02]  /*93a0*/  SYNCS.PHASECHK.TRANS64.TRYWAIT P0, [R0+URZ+0x40], R3 ;  /* 0x00004003000075a7 */ /* 0x0022a400080011ff */
[----:B--2---:R-:W-:Y:S05]  /*93b0*/  @!P0 NANOSLEEP.SYNCS 0x989680 ;  /* 0x009896800000895d */ /* 0x004fea0003900000 */
[----:B------:R-:W2:Y:S02]  /*93c0*/  @!P0 SYNCS.PHASECHK.TRANS64 P0, [R0+URZ+0x40], R3 ;  /* 0x00004003000085a7 */ /* 0x000ea400080010ff */
[----:B--2---:R-:W-:Y:S05]  /*93d0*/  @!P0 BRA `(.L_x_143) ;  /* 0xfffffffc00f08947 */ /* 0x004fea000383ffff */
[----:B------:R-:W-:Y:S05]  /*93e0*/  BRA `(.L_x_35) ;  /* 0xffffff8c00907947 */ /* 0x000fea000383ffff */
.L_x_43:
[----:B-1----:R1:W4:Y:S02]  /*93f0*/  SYNCS.PHASECHK.TRANS64.TRYWAIT P0, [R3+URZ+0xc0], R0 ;  /* 0x0000c000030075a7 */ /* 0x00232400080011ff */
[----:B----4-:R-:W-:Y:S05]  /*9400*/  @!P0 NANOSLEEP.SYNCS 0x989680 ;  /* 0x009896800000895d */ /* 0x010fea0003900000 */
[----:B------:R-:W4:Y:S02]  /*9410*/  @!P0 SYNCS.PHASECHK.TRANS64 P0, [R3+URZ+0xc0], R0 ;  /* 0x0000c000030085a7 */ /* 0x000f2400080010ff */
[----:B----4-:R-:W-:Y:S05]  /*9420*/  @!P0 BRA `(.L_x_43) ;  /* 0xfffffffc00f08947 */ /* 0x010fea000383ffff */
[----:B------:R-:W-:Y:S05]  /*9430*/  BRA `(.L_x_144) ;  /* 0xffffff9000907947 */ /* 0x000fea000383ffff */
.L_x_47:
[----:B-1----:R-:W-:-:S07]  /*9440*/  MOV R0, UR4 ;  /* 0x0000000400007c02 */ /* 0x002fce0008000f00 */
.L_x_145:
[----:B-1----:R1:W2:Y:S02]  /*9450*/  SYNCS.PHASECHK.TRANS64.TRYWAIT P0, [R0+URZ], R3 ;  /* 0x00000003000075a7 */ /* 0x0022a400080011ff */
[----:B--2---:R-:W-:Y:S05]  /*9460*/  @!P0 NANOSLEEP.SYNCS 0x989680 ;  /* 0x009896800000895d */ /* 0x004fea0003900000 */
[----:B------:R-:W2:Y:S02]  /*9470*/  @!P0 SYNCS.PHASECHK.TRANS64 P0, [R0+URZ], R3 ;  /* 0x00000003000085a7 */ /* 0x000ea400080010ff */
[----:B--2---:R-:W-:Y:S05]  /*9480*/  @!P0 BRA `(.L_x_145) ;  /* 0xfffffffc00f08947 */ /* 0x004fea000383ffff */
[----:B------:R-:W-:Y:S05]  /*9490*/  BRA `(.L_x_146) ;  /* 0xffffff98003c7947 */ /* 0x000fea000383ffff */
.L_x_48:
[----:B------:R-:W-:-:S07]  /*94a0*/  MOV R0, UR5 ;  /* 0x0000000500007c02 */ /* 0x000fce0008000f00 */
.L_x_147:
[----:B-1----:R1:W2:Y:S02]  /*94b0*/  SYNCS.PHASECHK.TRANS64.TRYWAIT P0, [R0+URZ], R3 ;  /* 0x00000003000075a7 */ /* 0x0022a400080011ff */
[----:B--2---:R-:W-:Y:S05]  /*94c0*/  @!P0 NANOSLEEP.SYNCS 0x989680 ;  /* 0x009896800000895d */ /* 0x004fea0003900000 */
[----:B------:R-:W2:Y:S02]  /*94d0*/  @!P0 SYNCS.PHASECHK.TRANS64 P0, [R0+URZ], R3 ;  /* 0x00000003000085a7 */ /* 0x000ea400080010ff */
[----:B--2---:R-:W-:Y:S05]  /*94e0*/  @!P0 BRA `(.L_x_147) ;  /* 0xfffffffc00f08947 */ /* 0x004fea000383ffff */
[----:B------:R-:W-:Y:S05]  /*94f0*/  BRA `(.L_x_148) ;  /* 0xffffff9800487947 */ /* 0x000fea000383ffff */
.L_x_49:
[----:B------:R-:W-:-:S07]  /*9500*/  MOV R0, UR5 ;  /* 0x0000000500007c02 */ /* 0x000fce0008000f00 */
.L_x_149:
[----:B-1----:R1:W2:Y:S02]  /*9510*/  SYNCS.PHASECHK.TRANS64.TRYWAIT P0, [R0+URZ], R3 ;  /* 0x00000003000075a7 */ /* 0x0022a400080011ff */
[----:B--2---:R-:W-:Y:S05]  /*9520*/  @!P0 NANOSLEEP.SYNCS 0x989680 ;  /* 0x009896800000895d */ /* 0x004fea0003900000 */
[----:B------:R-:W2:Y:S02]  /*9530*/  @!P0 SYNCS.PHASECHK.TRANS64 P0, [R0+URZ], R3 ;  /* 0x00000003000085a7 */ /* 0x000ea400080010ff */
[----:B--2---:R-:W-:Y:S05]  /*9540*/  @!P0 BRA `(.L_x_149) ;  /* 0xfffffffc00f08947 */ /* 0x004fea000383ffff */
[----:B------:R-:W-:Y:S05]  /*9550*/  BRA `(.L_x_150) ;  /* 0xffffff9800547947 */ /* 0x000fea000383ffff */
.L_x_50:
[----:B------:R-:W-:-:S07]  /*9560*/  MOV R0, UR5 ;  /* 0x0000000500007c02 */ /* 0x000fce0008000f00 */
.L_x_151:
[----:B-1----:R1:W2:Y:S02]  /*9570*/  SYNCS.PHASECHK.TRANS64.TRYWAIT P0, [R0+URZ], R3 ;  /* 0x00000003000075a7 */ /* 0x0022a400080011ff */
[----:B--2---:R-:W-:Y:S05]  /*9580*/  @!P0 NANOSLEEP.SYNCS 0x989680 ;  /* 0x009896800000895d */ /* 0x004fea0003900000 */
[----:B------:R-:W2:Y:S02]  /*9590*/  @!P0 SYNCS.PHASECHK.TRANS64 P0, [R0+URZ], R3 ;  /* 0x00000003000085a7 */ /* 0x000ea400080010ff */
[----:B--2---:R-:W-:Y:S05]  /*95a0*/  @!P0 BRA `(.L_x_151) ;  /* 0xfffffffc00f08947 */ /* 0x004fea000383ffff */
[----:B------:R-:W-:Y:S05]  /*95b0*/  BRA `(.L_x_152) ;  /* 0xffffff9800607947 */ /* 0x000fea000383ffff */
.L_x_51:
[----:B------:R-:W-:-:S07]  /*95c0*/  MOV R0, UR5 ;  /* 0x0000000500007c02 */ /* 0x000fce0008000f00 */
.L_x_153:
[----:B-1----:R1:W2:Y:S02]  /*95d0*/  SYNCS.PHASECHK.TRANS64.TRYWAIT P0, [R0+URZ], R3 ;  /* 0x00000003000075a7 */ /* 0x0022a400080011ff */
[----:B--2---:R-:W-:Y:S05]  /*95e0*/  @!P0 NANOSLEEP.SYNCS 0x989680 ;  /* 0x009896800000895d */ /* 0x004fea0003900000 */
[----:B------:R-:W2:Y:S02]  /*95f0*/  @!P0 SYNCS.PHASECHK.TRANS64 P0, [R0+URZ], R3 ;  /* 0x00000003000085a7 */ /* 0x000ea400080010ff */
[----:B--2---:R-:W-:Y:S05]  /*9600*/  @!P0 BRA `(.L_x_153) ;  /* 0xfffffffc00f08947 */ /* 0x004fea000383ffff */
[----:B------:R-:W-:Y:S05]  /*9610*/  BRA `(.L_x_154) ;  /* 0xffffff98006c7947 */ /* 0x000fea000383ffff */
.L_x_52:
[----:B------:R-:W-:-:S07]  /*9620*/  MOV R0, UR5 ;  /* 0x0000000500007c02 */ /* 0x000fce0008000f00 */
.L_x_155:
[----:B-1----:R1:W2:Y:S02]  /*9630*/  SYNCS.PHASECHK.TRANS64.TRYWAIT P0, [R0+URZ], R3 ;  /* 0x00000003000075a7 */ /* 0x0022a400080011ff */
[----:B--2---:R-:W-:Y:S05]  /*9640*/  @!P0 NANOSLEEP.SYNCS 0x989680 ;  /* 0x009896800000895d */ /* 0x004fea0003900000 */
[----:B------:R-:W2:Y:S02]  /*9650*/  @!P0 SYNCS.PHASECHK.TRANS64 P0, [R0+URZ], R3 ;  /* 0x00000003000085a7 */ /* 0x000ea400080010ff */
[----:B--2---:R-:W-:Y:S05]  /*9660*/  @!P0 BRA `(.L_x_155) ;  /* 0xfffffffc00f08947 */ /* 0x004fea000383ffff */
[----:B------:R-:W-:Y:S05]  /*9670*/  BRA `(.L_x_156) ;  /* 0xffffff9800787947 */ /* 0x000fea000383ffff */
.L_x_53:
[----:B------:R-:W-:-:S07]  /*9680*/  MOV R0, UR5 ;  /* 0x0000000500007c02 */ /* 0x000fce0008000f00 */
.L_x_157:
[----:B-1----:R1:W2:Y:S02]  /*9690*/  SYNCS.PHASECHK.TRANS64.TRYWAIT P0, [R0+URZ], R3 ;  /* 0x00000003000075a7 */ /* 0x0022a400080011ff */
[----:B--2---:R-:W-:Y:S05]  /*96a0*/  @!P0 NANOSLEEP.SYNCS 0x989680 ;  /* 0x009896800000895d */ /* 0x004fea0003900000 */
[----:B------:R-:W2:Y:S02]  /*96b0*/  @!P0 SYNCS.PHASECHK.TRANS64 P0, [R0+URZ], R3 ;  /* 0x00000003000085a7 */ /* 0x000ea400080010ff */
[----:B--2---:R-:W-:Y:S05]  /*96c0*/  @!P0 BRA `(.L_x_157) ;  /* 0xfffffffc00f08947 */ /* 0x004fea000383ffff */
[----:B------:R-:W-:Y:S05]  /*96d0*/  BRA `(.L_x_158) ;  /* 0xffffff9800847947 */ /* 0x000fea000383ffff */
.L_x_56:
[----:B--2---:R2:W3:Y:S02]  /*96e0*/  SYNCS.PHASECHK.TRANS64.TRYWAIT P0, [R0+URZ+0x100], R9 ;  /* 0x00010009000075a7 */ /* 0x0044e400080011ff */
[----:B---3--:R-:W-:Y:S05]  /*96f0*/  @!P0 NANOSLEEP.SYNCS 0x989680 ;  /* 0x009896800000895d */ /* 0x008fea0003900000 */
[----:B------:R-:W3:Y:S02]  /*9700*/  @!P0 SYNCS.PHASECHK.TRANS64 P0, [R0+URZ+0x100], R9 ;  /* 0x00010009000085a7 */ /* 0x000ee400080010ff */
[----:B---3--:R-:W-:Y:S05]  /*9710*/  @!P0 BRA `(.L_x_56) ;  /* 0xfffffffc00f08947 */ /* 0x008fea000383ffff */
[----:B------:R-:W-:Y:S05]  /*9720*/  BRA `(.L_x_159) ;  /* 0xffffff9800e47947 */ /* 0x000fea000383ffff */
.L_x_57:
[----:B------:R-:W-:-:S07]  /*9730*/  MOV R0, UR4 ;  /* 0x0000000400007c02 */ /* 0x000fce0008000f00 */
.L_x_160:
[----:B--2---:R2:W3:Y:S02]  /*9740*/  SYNCS.PHASECHK.TRANS64.TRYWAIT P0, [R0+URZ+0xd0], R11 ;  /* 0x0000d00b000075a7 */ /* 0x0044e400080011ff */
[----:B---3--:R-:W-:Y:S05]  /*9750*/  @!P0 NANOSLEEP.SYNCS 0x989680 ;  /* 0x009896800000895d */ /* 0x008fea0003900000 */
[----:B------:R-:W3:Y:S02]  /*9760*/  @!P0 SYNCS.PHASECHK.TRANS64 P0, [R0+URZ+0xd0], R11 ;  /* 0x0000d00b000085a7 */ /* 0x000ee400080010ff */
[----:B---3--:R-:W-:Y:S05]  /*9770*/  @!P0 BRA `(.L_x_160) ;  /* 0xfffffffc00f08947 */ /* 0x008fea000383ffff */
[----:B------:R-:W-:Y:S05]  /*9780*/  BRA `(.L_x_161) ;  /* 0xffffff9800f47947 */ /* 0x000fea000383ffff */
.L_x_58:
[----:B--2---:R2:W3:Y:S02]  /*9790*/  SYNCS.PHASECHK.TRANS64.TRYWAIT P1, [R0+URZ+0xc0], R9 ;  /* 0x0000c009000075a7 */ /* 0x0044e400080211ff */
[----:B---3--:R-:W-:Y:S05]  /*97a0*/  @!P1 NANOSLEEP.SYNCS 0x989680 ;  /* 0x009896800000995d */ /* 0x008fea0003900000 */
[----:B------:R-:W3:Y:S02]  /*97b0*/  @!P1 SYNCS.PHASECHK.TRANS64 P1, [R0+URZ+0xc0], R9 ;  /* 0x0000c009000095a7 */ /* 0x000ee400080210ff */
[----:B---3--:R-:W-:Y:S05]  /*97c0*/  @!P1 BRA `(.L_x_58) ;  /* 0xfffffffc00f09947 */ /* 0x008fea000383ffff */
[----:B------:R-:W-:Y:S05]  /*97d0*/  BRA `(.L_x_162) ;  /* 0xffffff9c00247947 */ /* 0x000fea000383ffff */
.L_x_61:
[----:B------:R-:W-:-:S07]  /*97e0*/  MOV R0, UR4 ;  /* 0x0000000400007c02 */ /* 0x000fce0008000f00 */
.L_x_163:
[----:B--2---:R2:W3:Y:S02]  /*97f0*/  SYNCS.PHASECHK.TRANS64.TRYWAIT P0, [R0+URZ+0xd0], R3 ;  /* 0x0000d003000075a7 */ /* 0x0044e400080011ff */
[----:B---3--:R-:W-:Y:S05]  /*9800*/  @!P0 NANOSLEEP.SYNCS 0x989680 ;  /* 0x009896800000895d */ /* 0x008fea0003900000 */
[----:B------:R-:W3:Y:S02]  /*9810*/  @!P0 SYNCS.PHASECHK.TRANS64 P0, [R0+URZ+0xd0], R3 ;  /* 0x0000d003000085a7 */ /* 0x000ee400080010ff */
[----:B---3--:R-:W-:Y:S05]  /*9820*/  @!P0 BRA `(.L_x_163) ;  /* 0xfffffffc00f08947 */ /* 0x008fea000383ffff */
[----:B------:R-:W-:Y:S05]  /*9830*/  BRA `(.L_x_60) ;  /* 0xffffff9c00787947 */ /* 0x000fea000383ffff */
.L_x_70:
[----:B--2---:R-:W-:-:S04]  /*9840*/  MOV R7, UR5 ;  /* 0x0000000500077c02 */ /* 0x004fc80008000f00 */
[----:B------:R2:W3:Y:S03]  /*9850*/  SYNCS.PHASECHK.TRANS64.TRYWAIT P0, [R7+URZ+0x8], R8 ;  /* 0x00000808070075a7 */ /* 0x0004e600080011ff */
[----:B---3--:R-:W-:Y:S05]  /*9860*/  @!P0 NANOSLEEP.SYNCS 0x989680 ;  /* 0x009896800000895d */ /* 0x008fea0003900000 */
[----:B------:R-:W3:Y:S02]  /*9870*/  @!P0 SYNCS.PHASECHK.TRANS64 P0, [R7+URZ+0x8], R8 ;  /* 0x00000808070085a7 */ /* 0x000ee400080010ff */
[----:B---3--:R-:W-:Y:S05]  /*9880*/  @!P0 BRA `(.L_x_70) ;  /* 0xfffffffc00ec8947 */ /* 0x008fea000383ffff */
[----:B------:R-:W-:Y:S05]  /*9890*/  BRA `(.L_x_69) ;  /* 0xffffffa000347947 */ /* 0x000fea000383ffff */
.L_x_72:
[----:B------:R-:W-:Y:S01]  /*98a0*/  BSSY B0, `(.L_x_164) ;  /* 0x0000006000007945 */ /* 0x000fe20003800000 */
[----:B------:R-:W-:-:S07]  /*98b0*/  MOV R15, 0xffffffff ;  /* 0xffffffff000f7802 */ /* 0x000fce0000000f00 */
[----:B-12--5:R-:W-:Y:S05]  /*98c0*/  WARPSYNC.COLLECTIVE R15, `(.L_x_165) ;  /* 0x000000000f0c7348 */ /* 0x026fea0003c00000 */
[----:B------:R-:W-:Y:S02]  /*98d0*/  ELECT P6, UR79, PT ;  /* 0x00000000004f782f */ /* 0x000fe400038c0000 */
[----:B------:R-:W-:Y:S01]  /*98e0*/  MOV R14, UR79 ;  /* 0x0000004f000e7c02 */ /* 0x000fe20008000f00 */
[----:B-12--5:R-:W-:Y:S10]  /*98f0*/  ENDCOLLECTIVE ;  /* 0x000000000000791b */ /* 0x026ff40003800000 */
.L_x_165:
[----:B------:R-:W-:Y:S05]  /*9900*/  BSYNC B0 ;  /* 0x0000000000007941 */ /* 0x000fea0003800000 */
.L_x_164:
[----:B------:R-:W-:Y:S01]  /*9910*/  PLOP3.LUT P0, PT, P6, PT, PT, 0x80, 0x8 ;  /* 0x000000000008781c */ /* 0x000fe2000370f070 */
[----:B------:R-:W-:-:S12]  /*9920*/  BRA `(.L_x_166) ;  /* 0xffffffa000647947 */ /* 0x000fd8000383ffff */
.L_x_74:
[----:B--2---:R-:W-:-:S04]  /*9930*/  MOV R5, UR5 ;  /* 0x0000000500057c02 */ /* 0x004fc80008000f00 */
[----:B------:R2:W3:Y:S03]  /*9940*/  SYNCS.PHASECHK.TRANS64.TRYWAIT P0, [R5+URZ+0x8], R6 ;  /* 0x00000806050075a7 */ /* 0x0004e600080011ff */
[----:B---3--:R-:W-:Y:S05]  /*9950*/  @!P0 NANOSLEEP.SYNCS 0x989680 ;  /* 0x009896800000895d */ /* 0x008fea0003900000 */
[----:B------:R-:W3:Y:S02]  /*9960*/  @!P0 SYNCS.PHASECHK.TRANS64 P0, [R5+URZ+0x8], R6 ;  /* 0x00000806050085a7 */ /* 0x000ee400080010ff */
[----:B---3--:R-:W-:Y:S05]  /*9970*/  @!P0 BRA `(.L_x_74) ;  /* 0xfffffffc00ec8947 */ /* 0x008fea000383ffff */
[----:B------:R-:W-:Y:S05]  /*9980*/  BRA `(.L_x_73) ;  /* 0xffffffa000687947 */ /* 0x000fea000383ffff */
.L_x_75:
[----:B-1----:R1:W2:Y:S02]  /*9990*/  SYNCS.PHASECHK.TRANS64.TRYWAIT P0, [R2+URZ+0xc0], R9 ;  /* 0x0000c009020075a7 */ /* 0x0022a400080011ff */
[----:B--2---:R-:W-:Y:S05]  /*99a0*/  @!P0 NANOSLEEP.SYNCS 0x989680 ;  /* 0x009896800000895d */ /* 0x004fea0003900000 */
[----:B------:R-:W2:Y:S02]  /*99b0*/  @!P0 SYNCS.PHASECHK.TRANS64 P0, [R2+URZ+0xc0], R9 ;  /* 0x0000c009020085a7 */ /* 0x000ea400080010ff */
[----:B--2---:R-:W-:Y:S05]  /*99c0*/  @!P0 BRA `(.L_x_75) ;  /* 0xfffffffc00f08947 */ /* 0x004fea000383ffff */
[----:B------:R-:W-:Y:S05]  /*99d0*/  BRA `(.L_x_167) ;  /* 0xffffffa400b87947 */ /* 0x000fea000383ffff */
.L_x_79:
[----:B------:R-:W-:-:S07]  /*99e0*/  MOV R0, UR67 ;  /* 0x0000004300007c02 */ /* 0x000fce0008000f00 */
.L_x_168:
[----:B-1----:R1:W2:Y:S02]  /*99f0*/  SYNCS.PHASECHK.TRANS64.TRYWAIT P0, [R0+URZ+0xf0], R9 ;  /* 0x0000f009000075a7 */ /* 0x0022a400080011ff */
[----:B--2---:R-:W-:Y:S05]  /*9a00*/  @!P0 NANOSLEEP.SYNCS 0x989680 ;  /* 0x009896800000895d */ /* 0x004fea0003900000 */
[----:B------:R-:W2:Y:S02]  /*9a10*/  @!P0 SYNCS.PHASECHK.TRANS64 P0, [R0+URZ+0xf0], R9 ;  /* 0x0000f009000085a7 */ /* 0x000ea400080010ff */
[----:B--2---:R-:W-:Y:S05]  /*9a20*/  @!P0 BRA `(.L_x_168) ;  /* 0xfffffffc00f08947 */ /* 0x004fea000383ffff */
[----:B------:R-:W-:Y:S05]  /*9a30*/  BRA `(.L_x_169) ;  /* 0xffffffac00547947 */ /* 0x000fea000383ffff */
.L_x_82:
[----:B------:R-:W-:Y:S07]  /*9a40*/  MOV R0, UR7 ;  /* 0x0000000700007c02 */ /* 0x000fee0008000f00 */
.L_x_170:
[----:B-1----:R1:W2:Y:S02]  /*9a50*/  SYNCS.PHASECHK.TRANS64.TRYWAIT P0, [R0+URZ], R9 ;  /* 0x00000009000075a7 */ /* 0x0022a400080011ff */
[----:B--2---:R-:W-:Y:S05]  /*9a60*/  @!P0 NANOSLEEP.SYNCS 0x989680 ;  /* 0x009896800000895d */ /* 0x004fea0003900000 */
[----:B------:R-:W2:Y:S02]  /*9a70*/  @!P0 SYNCS.PHASECHK.TRANS64 P0, [R0+URZ], R9 ;  /* 0x00000009000085a7 */ /* 0x000ea400080010ff */
[----:B--2---:R-:W-:Y:S05]  /*9a80*/  @!P0 BRA `(.L_x_170) ;  /* 0xfffffffc00f08947 */ /* 0x004fea000383ffff */
[----:B------:R-:W-:Y:S05]  /*9a90*/  BRA `(.L_x_81) ;  /* 0xffffffac00c87947 */ /* 0x000fea000383ffff */
.L_x_86:
[----:B-1----:R-:W-:-:S07]  /*9aa0*/  MOV R0, UR4 ;  /* 0x0000000400007c02 */ /* 0x002fce0008000f00 */
.L_x_171:
[----:B-1----:R1:W2:Y:S02]  /*9ab0*/  SYNCS.PHASECHK.TRANS64.TRYWAIT P0, [R0+URZ], R5 ;  /* 0x00000005000075a7 */ /* 0x0022a400080011ff */
[----:B--2---:R-:W-:Y:S05]  /*9ac0*/  @!P0 NANOSLEEP.SYNCS 0x989680 ;  /* 0x009896800000895d */ /* 0x004fea0003900000 */
[----:B------:R-:W2:Y:S02]  /*9ad0*/  @!P0 SYNCS.PHASECHK.TRANS64 P0, [R0+URZ], R5 ;  /* 0x00000005000085a7 */ /* 0x000ea400080010ff */
[----:B--2---:R-:W-:Y:S05]  /*9ae0*/  @!P0 BRA `(.L_x_171) ;  /* 0xfffffffc00f08947 */ /* 0x004fea000383ffff */
[----:B------:R-:W-:Y:S05]  /*9af0*/  BRA `(.L_x_172) ;  /* 0xffffffb4002c7947 */ /* 0x000fea000383ffff */
.L_x_89:
[----:B------:R-:W-:-:S07]  /*9b00*/  MOV R0, UR43 ;  /* 0x0000002b00007c02 */ /* 0x000fce0008000f00 */
.L_x_173:
[----:B-1----:R1:W2:Y:S02]  /*9b10*/  SYNCS.PHASECHK.TRANS64.TRYWAIT P1, [R0+URZ+0x120], R5 ;  /* 0x00012005000075a7 */ /* 0x0022a400080211ff */
[----:B--2---:R-:W-:Y:S05]  /*9b20*/  @!P1 NANOSLEEP.SYNCS 0x989680 ;  /* 0x009896800000995d */ /* 0x004fea0003900000 */
[----:B------:R-:W2:Y:S02]  /*9b30*/  @!P1 SYNCS.PHASECHK.TRANS64 P1, [R0+URZ+0x120], R5 ;  /* 0x00012005000095a7 */ /* 0x000ea400080210ff */
[----:B--2---:R-:W-:Y:S05]  /*9b40*/  @!P1 BRA `(.L_x_173) ;  /* 0xfffffffc00f09947 */ /* 0x004fea000383ffff */
[----:B------:R-:W-:Y:S05]  /*9b50*/  BRA `(.L_x_174) ;  /* 0xffffffb4007c7947 */ /* 0x000fea000383ffff */
.L_x_94:
[----:B--2---:R2:W3:Y:S02]  /*9b60*/  SYNCS.PHASECHK.TRANS64.TRYWAIT P0, [R8+URZ+0xc0], R5 ;  /* 0x0000c005080075a7 */ /* 0x0044e400080011ff */
[----:B---3--:R-:W-:Y:S05]  /*9b70*/  @!P0 NANOSLEEP.SYNCS 0x989680 ;  /* 0x009896800000895d */ /* 0x008fea0003900000 */
[----:B------:R-:W3:Y:S02]  /*9b80*/  @!P0 SYNCS.PHASECHK.TRANS64 P0, [R8+URZ+0xc0], R5 ;  /* 0x0000c005080085a7 */ /* 0x000ee400080010ff */
[----:B---3--:R-:W-:Y:S05]  /*9b90*/  @!P0 BRA `(.L_x_94) ;  /* 0xfffffffc00f08947 */ /* 0x008fea000383ffff */
[----:B------:R-:W-:Y:S05]  /*9ba0*/  BRA `(.L_x_175) ;  /* 0xffffffb800a87947 */ /* 0x000fea000383ffff */
.L_x_97:
[----:B------:R-:W-:Y:S07]  /*9bb0*/  MOV R0, UR24 ;  /* 0x0000001800007c02 */ /* 0x000fee0008000f00 */
.L_x_176:
[----:B--2---:R2:W3:Y:S02]  /*9bc0*/  SYNCS.PHASECHK.TRANS64.TRYWAIT P1, [R0+URZ+0xb8], R5 ;  /* 0x0000b805000075a7 */ /* 0x0044e400080211ff */
[----:B---3--:R-:W-:Y:S05]  /*9bd0*/  @!P1 NANOSLEEP.SYNCS 0x989680 ;  /* 0x009896800000995d */ /* 0x008fea0003900000 */
[----:B------:R-:W3:Y:S02]  /*9be0*/  @!P1 SYNCS.PHASECHK.TRANS64 P1, [R0+URZ+0xb8], R5 ;  /* 0x0000b805000095a7 */ /* 0x000ee400080210ff */
[----:B---3--:R-:W-:Y:S05]  /*9bf0*/  @!P1 BRA `(.L_x_176) ;  /* 0xfffffffc00f09947 */ /* 0x008fea000383ffff */
[----:B------:R-:W-:Y:S05]  /*9c00*/  BRA `(.L_x_96) ;  /* 0xffffffc000207947 */ /* 0x000fea000383ffff */
.L_x_100:
[----:B------:R-:W-:Y:S07]  /*9c10*/  MOV R0, UR4 ;  /* 0x0000000400007c02 */ /* 0x000fee0008000f00 */
.L_x_177:
[----:B--2---:R2:W3:Y:S02]  /*9c20*/  SYNCS.PHASECHK.TRANS64.TRYWAIT P0, [R0+URZ+0x98], R5 ;  /* 0x00009805000075a7 */ /* 0x0044e400080011ff */
[----:B---3--:R-:W-:Y:S05]  /*9c30*/  @!P0 NANOSLEEP.SYNCS 0x989680 ;  /* 0x009896800000895d */ /* 0x008fea0003900000 */
[----:B------:R-:W3:Y:S02]  /*9c40*/  @!P0 SYNCS.PHASECHK.TRANS64 P0, [R0+URZ+0x98], R5 ;  /* 0x00009805000085a7 */ /* 0x000ee400080010ff */
[----:B---3--:R-:W-:Y:S05]  /*9c50*/  @!P0 BRA `(.L_x_177) ;  /* 0xfffffffc00f08947 */ /* 0x008fea000383ffff */
[----:B------:R-:W-:Y:S05]  /*9c60*/  BRA `(.L_x_178) ;  /* 0xffffffc0007c7947 */ /* 0x000fea000383ffff */
.L_x_101:
[----:B------:R-:W-:Y:S07]  /*9c70*/  MOV R5, UR5 ;  /* 0x0000000500057c02 */ /* 0x000fee0008000f00 */
.L_x_179:
[----:B--2---:R2:W3:Y:S02]  /*9c80*/  SYNCS.PHASECHK.TRANS64.TRYWAIT P0, [R5+URZ+0x98], R0 ;  /* 0x00009800050075a7 */ /* 0x0044e400080011ff */
[----:B---3--:R-:W-:Y:S05]  /*9c90*/  @!P0 NANOSLEEP.SYNCS 0x989680 ;  /* 0x009896800000895d */ /* 0x008fea0003900000 */
[----:B------:R-:W3:Y:S02]  /*9ca0*/  @!P0 SYNCS.PHASECHK.TRANS64 P0, [R5+URZ+0x98], R0 ;  /* 0x00009800050085a7 */ /* 0x000ee400080010ff */
[----:B---3--:R-:W-:Y:S05]  /*9cb0*/  @!P0 BRA `(.L_x_179) ;  /* 0xfffffffc00f08947 */ /* 0x008fea000383ffff */
[----:B------:R-:W-:Y:S05]  /*9cc0*/  BRA `(.L_x_180) ;  /* 0xffffffc000e47947 */ /* 0x000fea000383ffff */
.L_x_103:
[----:B------:R-:W-:-:S07]  /*9cd0*/  MOV R0, UR4 ;  /* 0x0000000400007c02 */ /* 0x000fce0008000f00 */
.L_x_181:
[----:B--2---:R2:W3:Y:S02]  /*9ce0*/  SYNCS.PHASECHK.TRANS64.TRYWAIT P0, [R0+URZ], R3 ;  /* 0x00000003000075a7 */ /* 0x0044e400080011ff */
[----:B---3--:R-:W-:Y:S05]  /*9cf0*/  @!P0 NANOSLEEP.SYNCS 0x989680 ;  /* 0x009896800000895d */ /* 0x008fea0003900000 */
[----:B------:R-:W3:Y:S02]  /*9d00*/  @!P0 SYNCS.PHASECHK.TRANS64 P0, [R0+URZ], R3 ;  /* 0x00000003000085a7 */ /* 0x000ee400080010ff */
[----:B---3--:R-:W-:Y:S05]  /*9d10*/  @!P0 BRA `(.L_x_181) ;  /* 0xfffffffc00f08947 */ /* 0x008fea000383ffff */
[----:B------:R-:W-:Y:S05]  /*9d20*/  BRA `(.L_x_182) ;  /* 0xffffffc400787947 */ /* 0x000fea000383ffff */
.L_x_104:
[----:B------:R-:W-:-:S07]  /*9d30*/  MOV R0, UR5 ;  /* 0x0000000500007c02 */ /* 0x000fce0008000f00 */
.L_x_183:
[----:B--2---:R2:W3:Y:S02]  /*9d40*/  SYNCS.PHASECHK.TRANS64.TRYWAIT P0, [R0+URZ], R3 ;  /* 0x00000003000075a7 */ /* 0x0044e400080011ff */
[----:B---3--:R-:W-:Y:S05]  /*9d50*/  @!P0 NANOSLEEP.SYNCS 0x989680 ;  /* 0x009896800000895d */ /* 0x008fea0003900000 */
[----:B------:R-:W3:Y:S02]  /*9d60*/  @!P0 SYNCS.PHASECHK.TRANS64 P0, [R0+URZ], R3 ;  /* 0x00000003000085a7 */ /* 0x000ee400080010ff */
[----:B---3--:R-:W-:Y:S05]  /*9d70*/  @!P0 BRA `(.L_x_183) ;  /* 0xfffffffc00f08947 */ /* 0x008fea000383ffff */
[----:B------:R-:W-:Y:S05]  /*9d80*/  BRA `(.L_x_184) ;  /* 0xffffffc400847947 */ /* 0x000fea000383ffff */
.L_x_106:
[----:B-1----:R1:W2:Y:S02]  /*9d90*/  SYNCS.PHASECHK.TRANS64.TRYWAIT P0, [R0+URZ+0xc0], R3 ;  /* 0x0000c003000075a7 */ /* 0x0022a400080011ff */
[----:B--2---:R-:W-:Y:S05]  /*9da0*/  @!P0 NANOSLEEP.SYNCS 0x989680 ;  /* 0x009896800000895d */ /* 0x004fea0003900000 */
[----:B------:R-:W2:Y:S02]  /*9db0*/  @!P0 SYNCS.PHASECHK.TRANS64 P0, [R0+URZ+0xc0], R3 ;  /* 0x0000c003000085a7 */ /* 0x000ea400080010ff */
[----:B--2---:R-:W-:Y:S05]  /*9dc0*/  @!P0 BRA `(.L_x_106) ;  /* 0xfffffffc00f08947 */ /* 0x004fea000383ffff */
[----:B------:R-:W-:Y:S05]  /*9dd0*/  BRA `(.L_x_185) ;  /* 0xffffffc800687947 */ /* 0x000fea000383ffff */
.L_x_116:
[----:B-1----:R1:W3:Y:S02]  /*9de0*/  SYNCS.PHASECHK.TRANS64.TRYWAIT P1, [R0+URZ+0x80], R3 ;  /* 0x00008003000075a7 */ /* 0x0022e400080211ff */
[----:B---3--:R-:W-:Y:S05]  /*9df0*/  @!P1 NANOSLEEP.SYNCS 0x989680 ;  /* 0x009896800000995d */ /* 0x008fea0003900000 */
[----:B------:R-:W3:Y:S02]  /*9e00*/  @!P1 SYNCS.PHASECHK.TRANS64 P1, [R0+URZ+0x80], R3 ;  /* 0x00008003000095a7 */ /* 0x000ee400080210ff */
[----:B---3--:R-:W-:Y:S05]  /*9e10*/  @!P1 BRA `(.L_x_116) ;  /* 0xfffffffc00f09947 */ /* 0x008fea000383ffff */
[----:B------:R-:W-:Y:S05]  /*9e20*/  BRA `(.L_x_115) ;  /* 0xffffffd800087947 */ /* 0x000fea000383ffff */
.L_x_118:
[----:B-1----:R1:W4:Y:S02]  /*9e30*/  SYNCS.PHASECHK.TRANS64.TRYWAIT P0, [R89+URZ+0xe0], R2 ;  /* 0x0000e002590075a7 */ /* 0x00232400080011ff */
[----:B----4-:R-:W-:Y:S05]  /*9e40*/  @!P0 NANOSLEEP.SYNCS 0x989680 ;  /* 0x009896800000895d */ /* 0x010fea0003900000 */
[----:B------:R-:W4:Y:S02]  /*9e50*/  @!P0 SYNCS.PHASECHK.TRANS64 P0, [R89+URZ+0xe0], R2 ;  /* 0x0000e002590085a7 */ /* 0x000f2400080010ff */
[----:B----4-:R-:W-:Y:S05]  /*9e60*/  @!P0 BRA `(.L_x_118) ;  /* 0xfffffffc00f08947 */ /* 0x010fea000383ffff */
[----:B------:R-:W-:Y:S05]  /*9e70*/  BRA `(.L_x_117) ;  /* 0xffffffd800407947 */ /* 0x000fea000383ffff */
.L_x_129:
[----:B--2---:R2:W4:Y:S02]  /*9e80*/  SYNCS.PHASECHK.TRANS64.TRYWAIT P0, [R2+URZ+0x80], R111 ;  /* 0x0000806f020075a7 */ /* 0x00452400080011ff */
[----:B----4-:R-:W-:Y:S05]  /*9e90*/  @!P0 NANOSLEEP.SYNCS 0x989680 ;  /* 0x009896800000895d */ /* 0x010fea0003900000 */
[----:B------:R-:W4:Y:S02]  /*9ea0*/  @!P0 SYNCS.PHASECHK.TRANS64 P0, [R2+URZ+0x80], R111 ;  /* 0x0000806f020085a7 */ /* 0x000f2400080010ff */
[----:B----4-:R-:W-:Y:S05]  /*9eb0*/  @!P0 BRA `(.L_x_129) ;  /* 0xfffffffc00f08947 */ /* 0x010fea000383ffff */
[----:B------:R-:W-:Y:S05]  /*9ec0*/  BRA `(.L_x_128) ;  /* 0xffffffe400307947 */ /* 0x000fea000383ffff */
        .weak           $__internal_0_$__cuda_sm10x_tcgen05_guardrail_trap_col_being_dealloced_not_returned_by_alloc
        .type           $__internal_0_$__cuda_sm10x_tcgen05_guardrail_trap_col_being_dealloced_not_returned_by_alloc,@function
        .size           $__internal_0_$__cuda_sm10x_tcgen05_guardrail_trap_col_being_dealloced_not_returned_by_alloc,($__internal_1_$__cuda_sm10x_tcgen05_guardrail_trap_phase_invalid_during_alloc - $__internal_0_$__cuda_sm10x_tcgen05_guardrail_trap_col_being_dealloced_not_returned_by_alloc)
$__internal_0_$__cuda_sm10x_tcgen05_guardrail_trap_col_being_dealloced_not_returned_by_alloc:
[----:B------:R-:W-:Y:S05]  /*9ed0*/  BPT.TRAP 0x1 ;  /* 0x000000040000795c */ /* 0x000fea0000300000 */
[----:B------:R-:W-:-:S04]  /*9ee0*/  HFMA2 R3, -RZ, RZ, 0, 0 ;  /* 0x00000000ff037431 */ /* 0x000fc800000001ff */
[----:B------:R-:W-:Y:S05]  /*9ef0*/  RET.REL.NODEC R2 `(_ZN7cutlass13device_kernelINS_4gemm6kernel13GemmUniversalIN4cute5tupleIJiiiiEEENS1_10collective13CollectiveMmaINS1_46MainloopSm100TmaUmmaWarpSpecializedBlockScaledILi8ELi2ELi2ENS5_IJNS4_1CILi4EEENSA_ILi1EEESC_EEEEENS5_IJNSA_ILi256EEENSA_ILi64EEESF_EEENS5_IJNS_12float_e2m1_tENS_13float_ue4m3_tEEEENS5_IJNS5_IJlSC_lEEENS4_6LayoutINS5_IJNS5_IJNS5_IJNSA_ILi32EEESB_EEEiEEENS5_IJNS5_IJNSA_ILi16EEESB_EEEiEEENS5_IJSC_iEEEEEENS5_IJSS_NS5_IJNS5_IJNSA_ILi0EEESC_EEENSA_ILi512EEEEEENS5_IJSV_iEEEEEEEEEEESK_S12_NS4_8TiledMMAINS4_8MMA_AtomIJNS4_23SM100_MMA_MXF4_2x1SM_SSISI_SI_fSJ_Li256ELi64ELi16ELNS4_4UMMA5MajorE0ELS17_0ELNS16_7ScaleInE0ELS18_0EEEEEENSM_INS5_IJSC_SC_SC_EEENS5_IJSV_SV_SV_EEEEENS5_IJNS4_10UnderscoreES1E_S1E_EEEEENS5_IJNS4_18SM100_TMA_2SM_LOADES1H_EEENS5_IJNS4_14ComposedLayoutINS4_7SwizzleILi3ELi4ELi3EEENS4_18smem_ptr_flag_bitsILi4EEENSM_INS5_IJNSA_ILi8EEESF_EEENS5_IJSF_SC_EEEEEEENSM_INS5_IJNS5_IJNS5_IJSO_SC_EEESR_EEESC_NS5_IJSC_SB_EEEEEENS5_IJNS5_IJNS5_IJSR_SX_EEESW_EEESV_NS5_IJSB_SX_EEEEEEEEEEEvNS4_8identityENS5_IJNS4_28SM100_TMA_2SM_LOAD_MULTICASTES24_EEES22_vS23_EENS_8epilogue10collective18CollectiveEpilogueINS27_23Sm100TmaWarpSpecializedILi3ELi2ELi32ELb1ELb0EEEJNS5_IJNSA_ILi128EEESG_SF_EEENS5_IJNSM_IS2C_SC_EENSM_ISN_SC_EEEEENS_10bfloat16_tESL_S2H_SL_NS27_6fusion15FusionCallbacksIS2B_NS2I_17LinearCombinationIS2H_fS2H_fLNS_15FloatRoundStyleE2EEES2D_S2G_JEEENS4_5SM1004TMEM4LOAD26SM100_TMEM_LOAD_32dp32b32xENS4_13SM90_TMA_LOADENS1J_INS1K_ILi2ELi4ELi3EEENS1M_ILi16EEENSM_INS5_IJS1O_SN_EEENS5_IJSN_SC_EEEEEEENS4_39AutoVectorizingCopyWithAssumedAlignmentILi128EEENS4_14SM90_TMA_STOREES2Y_S30_S30_EEEvvEEEEvNT_6ParamsE) ;  /* 0xffffff6002407950 */ /* 0x000fea0003c3ffff */
        .weak           $__internal_1_$__cuda_sm10x_tcgen05_guardrail_trap_phase_invalid_during_alloc
        .type           $__internal_1_$__cuda_sm10x_tcgen05_guardrail_trap_phase_invalid_during_alloc,@function
        .size           $__internal_1_$__cuda_sm10x_tcgen05_guardrail_trap_phase_invalid_during_alloc,($__internal_2_$__cuda_sm10x_tcgen05_guardrail_trap_unallocated_columns_being_dealloced - $__internal_1_$__cuda_sm10x_tcgen05_guardrail_trap_phase_invalid_during_alloc)
$__internal_1_$__cuda_sm10x_tcgen05_guardrail_trap_phase_invalid_during_alloc:
[----:B------:R-:W-:Y:S05]  /*9f00*/  BPT.TRAP 0x1 ;  /* 0x000000040000795c */ /* 0x000fea0000300000 */
[----:B------:R-:W-:-:S04]  /*9f10*/  MOV R7, 0x0 ;  /* 0x0000000000077802 */ /* 0x000fc80000000f00 */
[----:B------:R-:W-:Y:S05]  /*9f20*/  RET.REL.NODEC R6 `(_ZN7cutlass13device_kernelINS_4gemm6kernel13GemmUniversalIN4cute5tupleIJiiiiEEENS1_10collective13CollectiveMmaINS1_46MainloopSm100TmaUmmaWarpSpecializedBlockScaledILi8ELi2ELi2ENS5_IJNS4_1CILi4EEENSA_ILi1EEESC_EEEEENS5_IJNSA_ILi256EEENSA_ILi64EEESF_EEENS5_IJNS_12float_e2m1_tENS_13float_ue4m3_tEEEENS5_IJNS5_IJlSC_lEEENS4_6LayoutINS5_IJNS5_IJNS5_IJNSA_ILi32EEESB_EEEiEEENS5_IJNS5_IJNSA_ILi16EEESB_EEEiEEENS5_IJSC_iEEEEEENS5_IJSS_NS5_IJNS5_IJNSA_ILi0EEESC_EEENSA_ILi512EEEEEENS5_IJSV_iEEEEEEEEEEESK_S12_NS4_8TiledMMAINS4_8MMA_AtomIJNS4_23SM100_MMA_MXF4_2x1SM_SSISI_SI_fSJ_Li256ELi64ELi16ELNS4_4UMMA5MajorE0ELS17_0ELNS16_7ScaleInE0ELS18_0EEEEEENSM_INS5_IJSC_SC_SC_EEENS5_IJSV_SV_SV_EEEEENS5_IJNS4_10UnderscoreES1E_S1E_EEEEENS5_IJNS4_18SM100_TMA_2SM_LOADES1H_EEENS5_IJNS4_14ComposedLayoutINS4_7SwizzleILi3ELi4ELi3EEENS4_18smem_ptr_flag_bitsILi4EEENSM_INS5_IJNSA_ILi8EEESF_EEENS5_IJSF_SC_EEEEEEENSM_INS5_IJNS5_IJNS5_IJSO_SC_EEESR_EEESC_NS5_IJSC_SB_EEEEEENS5_IJNS5_IJNS5_IJSR_SX_EEESW_EEESV_NS5_IJSB_SX_EEEEEEEEEEEvNS4_8identityENS5_IJNS4_28SM100_TMA_2SM_LOAD_MULTICASTES24_EEES22_vS23_EENS_8epilogue10collective18CollectiveEpilogueINS27_23Sm100TmaWarpSpecializedILi3ELi2ELi32ELb1ELb0EEEJNS5_IJNSA_ILi128EEESG_SF_EEENS5_IJNSM_IS2C_SC_EENSM_ISN_SC_EEEEENS_10bfloat16_tESL_S2H_SL_NS27_6fusion15FusionCallbacksIS2B_NS2I_17LinearCombinationIS2H_fS2H_fLNS_15FloatRoundStyleE2EEES2D_S2G_JEEENS4_5SM1004TMEM4LOAD26SM100_TMEM_LOAD_32dp32b32xENS4_13SM90_TMA_LOADENS1J_INS1K_ILi2ELi4ELi3EEENS1M_ILi16EEENSM_INS5_IJS1O_SN_EEENS5_IJSN_SC_EEEEEEENS4_39AutoVectorizingCopyWithAssumedAlignmentILi128EEENS4_14SM90_TMA_STOREES2Y_S30_S30_EEEvvEEEEvNT_6ParamsE) ;  /* 0xffffff6006347950 */ /* 0x000fea0003c3ffff */
        .weak           $__internal_2_$__cuda_sm10x_tcgen05_guardrail_trap_unallocated_columns_being_dealloced
        .type           $__internal_2_$__cuda_sm10x_tcgen05_guardrail_trap_unallocated_columns_being_dealloced,@function
        .size           $__internal_2_$__cuda_sm10x_tcgen05_guardrail_trap_unallocated_columns_being_dealloced,(.L_x_187 - $__internal_2_$__cuda_sm10x_tcgen05_guardrail_trap_unallocated_columns_being_dealloced)
$__internal_2_$__cuda_sm10x_tcgen05_guardrail_trap_unallocated_columns_being_dealloced:
[----:B------:R-:W-:Y:S05]  /*9f30*/  BPT.TRAP 0x1 ;  /* 0x000000040000795c */ /* 0x000fea0000300000 */
[----:B------:R-:W-:-:S04]  /*9f40*/  HFMA2 R3, -RZ, RZ, 0, 0 ;  /* 0x00000000ff037431 */ /* 0x000fc800000001ff */
[----:B------:R-:W-:Y:S05]  /*9f50*/  RET.REL.NODEC R2 `(_ZN7cutlass13device_kernelINS_4gemm6kernel13GemmUniversalIN4cute5tupleIJiiiiEEENS1_10collective13CollectiveMmaINS1_46MainloopSm100TmaUmmaWarpSpecializedBlockScaledILi8ELi2ELi2ENS5_IJNS4_1CILi4EEENSA_ILi1EEESC_EEEEENS5_IJNSA_ILi256EEENSA_ILi64EEESF_EEENS5_IJNS_12float_e2m1_tENS_13float_ue4m3_tEEEENS5_IJNS5_IJlSC_lEEENS4_6LayoutINS5_IJNS5_IJNS5_IJNSA_ILi32EEESB_EEEiEEENS5_IJNS5_IJNSA_ILi16EEESB_EEEiEEENS5_IJSC_iEEEEEENS5_IJSS_NS5_IJNS5_IJNSA_ILi0EEESC_EEENSA_ILi512EEEEEENS5_IJSV_iEEEEEEEEEEESK_S12_NS4_8TiledMMAINS4_8MMA_AtomIJNS4_23SM100_MMA_MXF4_2x1SM_SSISI_SI_fSJ_Li256ELi64ELi16ELNS4_4UMMA5MajorE0ELS17_0ELNS16_7ScaleInE0ELS18_0EEEEEENSM_INS5_IJSC_SC_SC_EEENS5_IJSV_SV_SV_EEEEENS5_IJNS4_10UnderscoreES1E_S1E_EEEEENS5_IJNS4_18SM100_TMA_2SM_LOADES1H_EEENS5_IJNS4_14ComposedLayoutINS4_7SwizzleILi3ELi4ELi3EEENS4_18smem_ptr_flag_bitsILi4EEENSM_INS5_IJNSA_ILi8EEESF_EEENS5_IJSF_SC_EEEEEEENSM_INS5_IJNS5_IJNS5_IJSO_SC_EEESR_EEESC_NS5_IJSC_SB_EEEEEENS5_IJNS5_IJNS5_IJSR_SX_EEESW_EEESV_NS5_IJSB_SX_EEEEEEEEEEEvNS4_8identityENS5_IJNS4_28SM100_TMA_2SM_LOAD_MULTICASTES24_EEES22_vS23_EENS_8epilogue10collective18CollectiveEpilogueINS27_23Sm100TmaWarpSpecializedILi3ELi2ELi32ELb1ELb0EEEJNS5_IJNSA_ILi128EEESG_SF_EEENS5_IJNSM_IS2C_SC_EENSM_ISN_SC_EEEEENS_10bfloat16_tESL_S2H_SL_NS27_6fusion15FusionCallbacksIS2B_NS2I_17LinearCombinationIS2H_fS2H_fLNS_15FloatRoundStyleE2EEES2D_S2G_JEEENS4_5SM1004TMEM4LOAD26SM100_TMEM_LOAD_32dp32b32xENS4_13SM90_TMA_LOADENS1J_INS1K_ILi2ELi4ELi3EEENS1M_ILi16EEENSM_INS5_IJS1O_SN_EEENS5_IJSN_SC_EEEEEEENS4_39AutoVectorizingCopyWithAssumedAlignmentILi128EEENS4_14SM90_TMA_STOREES2Y_S30_S30_EEEvvEEEEvNT_6ParamsE) ;  /* 0xffffff6002287950 */ /* 0x000fea0003c3ffff */
.L_x_186:
[----:B------:R-:W-:-:S00]  /*9f60*/  BRA `(.L_x_186) ;  /* 0xfffffffc00fc7947 */ /* 0x000fc0000383ffff */
[----:B------:R-:W-:-:S00]  /*9f70*/  NOP ;  /* 0x0000000000007918 */ /* 0x000fc00000000000 */
        /* <DEDUP_REMOVED lines=8> */
.L_x_187:


//--------------------- .nv.global.init           --------------------------
	.section	.nv.global.init,"aw",@progbits
.nv.global.init:
	.type		$str$29,@object
	.size		$str$29,($str$30 - $str$29)
$str$29:
        /*0000*/ 	.byte	0x28, 0x61, 0x64, 0x64, 0x72, 0x65, 0x73, 0x73, 0x20, 0x26, 0x20, 0x6d, 0x61, 0x73, 0x6b, 0x29
        /*0010*/ 	.byte	0x20, 0x3d, 0x3d, 0x20, 0x30, 0x00
	.type		$str$30,@object
	.size		$str$30,($str$26 - $str$30)
$str$30:
        /*0016*/ 	.byte	0x2f, 0x74, 0x6d, 0x70, 0x2f, 0x63, 0x75, 0x74, 0x6c, 0x61, 0x73, 0x73, 0x5f, 0x73, 0x77, 0x65
        /*0026*/ 	.byte	0x65, 0x70, 0x5f, 0x73, 0x72, 0x63, 0x2f, 0x69, 0x6e, 0x63, 0x6c, 0x75, 0x64, 0x65, 0x2f, 0x63
        /*0036*/ 	.byte	0x75, 0x74, 0x65, 0x2f, 0x70, 0x6f, 0x69, 0x6e, 0x74, 0x65, 0x72, 0x5f, 0x66, 0x6c, 0x61, 0x67
        /*0046*/ 	.byte	0x67, 0x65, 0x64, 0x2e, 0x68, 0x70, 0x70, 0x00
	.type		$str$26,@object
	.size		$str$26,($str$25 - $str$26)
$str$26:
        /*004e*/ 	.byte	0x2f, 0x74, 0x6d, 0x70, 0x2f, 0x63, 0x75, 0x74, 0x6c, 0x61, 0x73, 0x73, 0x5f, 0x73, 0x77, 0x65
        /*005e*/ 	.byte	0x65, 0x70, 0x5f, 0x73, 0x72, 0x63, 0x2f, 0x69, 0x6e, 0x63, 0x6c, 0x75, 0x64, 0x65, 0x2f, 0x63
        /*006e*/ 	.byte	0x75, 0x74, 0x65, 0x2f, 0x61, 0x74, 0x6f, 0x6d, 0x2f, 0x63, 0x6f, 0x70, 0x79, 0x5f, 0x74, 0x72
        /*007e*/ 	.byte	0x61, 0x69, 0x74, 0x73, 0x5f, 0x73, 0x6d, 0x31, 0x30, 0x30, 0x2e, 0x68, 0x70, 0x70, 0x00
	.type		$str$25,@object
	.size		$str$25,(__unnamed_1 - $str$25)
$str$25:
        /*008d*/ 	.byte	0x28, 0x28, 0x75, 0x69, 0x6e, 0x74, 0x33, 0x32, 0x5f, 0x74, 0x28, 0x74, 0x68, 0x72, 0x65, 0x61
        /*009d*/ 	.byte	0x64, 0x49, 0x64, 0x78, 0x2e, 0x78, 0x29, 0x20, 0x2f, 0x20, 0x33, 0x32, 0x29, 0x20, 0x25, 0x20
        /*00ad*/ 	.byte	0x34, 0x29, 0x20, 0x3d, 0x3d, 0x20, 0x28, 0x28, 0x28, 0x74, 0x6d, 0x65, 0x6d, 0x5f, 0x61, 0x64
        /*00bd*/ 	.byte	0x64, 0x72, 0x20, 0x3e, 0x3e, 0x20, 0x31, 0x36, 0x29, 0x20, 0x2f, 0x20, 0x33, 0x32, 0x29, 0x20
        /*00cd*/ 	.byte	0x25, 0x20, 0x34, 0x29, 0x00
	.type		__unnamed_1,@object
	.size		__unnamed_1,(__unnamed_2 - __unnamed_1)
__unnamed_1:
        /*00d2*/ 	.byte	0x61, 0x75, 0x74, 0x6f, 0x20, 0x63, 0x75, 0x74, 0x65, 0x3a, 0x3a, 0x61, 0x73, 0x5f, 0x70, 0x6f
        /* <DEDUP_REMOVED lines=24> */
        /*0262*/ 	.byte	0x34, 0x30, 0x39, 0x36, 0x3e, 0x3e, 0x3e, 0x3e, 0x5d, 0x00
	.type		__unnamed_2,@object
	.size		__unnamed_2,(.L_2 - __unnamed_2)
__unnamed_2:
        /* <DEDUP_REMOVED lines=42> */
        /*050c*/ 	.byte	0x3e, 0x3e, 0x5d, 0x00
.L_2:


//--------------------- .nv.shared._ZN7cutlass13device_kernelINS_4gemm6kernel13GemmUniversalIN4cute5tupleIJiiiiEEENS1_10collective13CollectiveMmaINS1_46MainloopSm100TmaUmmaWarpSpecializedBlockScaledILi8ELi2ELi2ENS5_IJNS4_1CILi4EEENSA_ILi1EEESC_EEEEENS5_IJNSA_ILi256EEENSA_ILi64EEESF_EEENS5_IJNS_12float_e2m1_tENS_13float_ue4m3_tEEEENS5_IJNS5_IJlSC_lEEENS4_6LayoutINS5_IJNS5_IJNS5_IJNSA_ILi32EEESB_EEEiEEENS5_IJNS5_IJNSA_ILi16EEESB_EEEiEEENS5_IJSC_iEEEEEENS5_IJSS_NS5_IJNS5_IJNSA_ILi0EEESC_EEENSA_ILi512EEEEEENS5_IJSV_iEEEEEEEEEEESK_S12_NS4_8TiledMMAINS4_8MMA_AtomIJNS4_23SM100_MMA_MXF4_2x1SM_SSISI_SI_fSJ_Li256ELi64ELi16ELNS4_4UMMA5MajorE0ELS17_0ELNS16_7ScaleInE0ELS18_0EEEEEENSM_INS5_IJSC_SC_SC_EEENS5_IJSV_SV_SV_EEEEENS5_IJNS4_10UnderscoreES1E_S1E_EEEEENS5_IJNS4_18SM100_TMA_2SM_LOADES1H_EEENS5_IJNS4_14ComposedLayoutINS4_7SwizzleILi3ELi4ELi3EEENS4_18smem_ptr_flag_bitsILi4EEENSM_INS5_IJNSA_ILi8EEESF_EEENS5_IJSF_SC_EEEEEEENSM_INS5_IJNS5_IJNS5_IJSO_SC_EEESR_EEESC_NS5_IJSC_SB_EEEEEENS5_IJNS5_IJNS5_IJSR_SX_EEESW_EEESV_NS5_IJSB_SX_EEEEEEEEEEEvNS4_8identityENS5_IJNS4_28SM100_TMA_2SM_LOAD_MULTICASTES24_EEES22_vS23_EENS_8epilogue10collective18CollectiveEpilogueINS27_23Sm100TmaWarpSpecializedILi3ELi2ELi32ELb1ELb0EEEJNS5_IJNSA_ILi128EEESG_SF_EEENS5_IJNSM_IS2C_SC_EENSM_ISN_SC_EEEEENS_10bfloat16_tESL_S2H_SL_NS27_6fusion15FusionCallbacksIS2B_NS2I_17LinearCombinationIS2H_fS2H_fLNS_15FloatRoundStyleE2EEES2D_S2G_JEEENS4_5SM1004TMEM4LOAD26SM100_TMEM_LOAD_32dp32b32xENS4_13SM90_TMA_LOADENS1J_INS1K_ILi2ELi4ELi3EEENS1M_ILi16EEENSM_INS5_IJS1O_SN_EEENS5_IJSN_SC_EEEEEEENS4_39AutoVectorizingCopyWithAssumedAlignmentILi128EEENS4_14SM90_TMA_STOREES2Y_S30_S30_EEEvvEEEEvNT_6ParamsE --------------------------
	.section	.nv.shared._ZN7cutlass13device_kernelINS_4gemm6kernel13GemmUniversalIN4cute5tupleIJiiiiEEENS1_10collective13CollectiveMmaINS1_46MainloopSm100TmaUmmaWarpSpecializedBlockScaledILi8ELi2ELi2ENS5_IJNS4_1CILi4EEENSA_ILi1EEESC_EEEEENS5_IJNSA_ILi256EEENSA_ILi64EEESF_EEENS5_IJNS_12float_e2m1_tENS_13float_ue4m3_tEEEENS5_IJNS5_IJlSC_lEEENS4_6LayoutINS5_IJNS5_IJNS5_IJNSA_ILi32EEESB_EEEiEEENS5_IJNS5_IJNSA_ILi16EEESB_EEEiEEENS5_IJSC_iEEEEEENS5_IJSS_NS5_IJNS5_IJNSA_ILi0EEESC_EEENSA_ILi512EEEEEENS5_IJSV_iEEEEEEEEEEESK_S12_NS4_8TiledMMAINS4_8MMA_AtomIJNS4_23SM100_MMA_MXF4_2x1SM_SSISI_SI_fSJ_Li256ELi64ELi16ELNS4_4UMMA5MajorE0ELS17_0ELNS16_7ScaleInE0ELS18_0EEEEEENSM_INS5_IJSC_SC_SC_EEENS5_IJSV_SV_SV_EEEEENS5_IJNS4_10UnderscoreES1E_S1E_EEEEENS5_IJNS4_18SM100_TMA_2SM_LOADES1H_EEENS5_IJNS4_14ComposedLayoutINS4_7SwizzleILi3ELi4ELi3EEENS4_18smem_ptr_flag_bitsILi4EEENSM_INS5_IJNSA_ILi8EEESF_EEENS5_IJSF_SC_EEEEEEENSM_INS5_IJNS5_IJNS5_IJSO_SC_EEESR_EEESC_NS5_IJSC_SB_EEEEEENS5_IJNS5_IJNS5_IJSR_SX_EEESW_EEESV_NS5_IJSB_SX_EEEEEEEEEEEvNS4_8identityENS5_IJNS4_28SM100_TMA_2SM_LOAD_MULTICASTES24_EEES22_vS23_EENS_8epilogue10collective18CollectiveEpilogueINS27_23Sm100TmaWarpSpecializedILi3ELi2ELi32ELb1ELb0EEEJNS5_IJNSA_ILi128EEESG_SF_EEENS5_IJNSM_IS2C_SC_EENSM_ISN_SC_EEEEENS_10bfloat16_tESL_S2H_SL_NS27_6fusion15FusionCallbacksIS2B_NS2I_17LinearCombinationIS2H_fS2H_fLNS_15FloatRoundStyleE2EEES2D_S2G_JEEENS4_5SM1004TMEM4LOAD26SM100_TMEM_LOAD_32dp32b32xENS4_13SM90_TMA_LOADENS1J_INS1K_ILi2ELi4ELi3EEENS1M_ILi16EEENSM_INS5_IJS1O_SN_EEENS5_IJSN_SC_EEEEEEENS4_39AutoVectorizingCopyWithAssumedAlignmentILi128EEENS4_14SM90_TMA_STOREES2Y_S30_S30_EEEvvEEEEvNT_6ParamsE,"aw",@nobits
	.sectionflags	@""
	.align	16
	.zero		1024


//--------------------- .nv.shared.reserved.0     --------------------------
	.section	.nv.shared.reserved.0,"aw",@nobits
	.weak		__nv_reservedSMEM_offset_0_alias
	.size		__nv_reservedSMEM_offset_0_alias, 0, 64
	.other		__nv_reservedSMEM_offset_0_alias,@"STO_CUDA_RESERVED_SHARED STV_DEFAULT"
__nv_reservedSMEM_offset_0_alias:
	.zero		0
.nv.shared.reserved.0:
	.zero		64
	.weak		__nv_reservedSMEM_tcgen05_partition
	.type		__nv_reservedSMEM_tcgen05_partition,@object
	.size		__nv_reservedSMEM_tcgen05_partition,(.L_0 - __nv_reservedSMEM_tcgen05_partition)
__nv_reservedSMEM_tcgen05_partition:
	.zero		32
.L_0:


//--------------------- .nv.global                --------------------------
	.section	.nv.global,"aw",@nobits
.nv.global:
	.type		_ZN40_INTERNAL_663f4b0d_4_k_cu_09c0e08a_248394cute1_E,@object
	.size		_ZN40_INTERNAL_663f4b0d_4_k_cu_09c0e08a_248394cute1_E,(_ZN40_INTERNAL_663f4b0d_4_k_cu_09c0e08a_248394cuda3std3__45__cpo6cbeginE - _ZN40_INTERNAL_663f4b0d_4_k_cu_09c0e08a_248394cute1_E)
_ZN40_INTERNAL_663f4b0d_4_k_cu_09c0e08a_248394cute1_E:
	.zero		1
	.type		_ZN40_INTERNAL_663f4b0d_4_k_cu_09c0e08a_248394cuda3std3__45__cpo6cbeginE,@object
	.size		_ZN40_INTERNAL_663f4b0d_4_k_cu_09c0e08a_248394cuda3std3__45__cpo6cbeginE,(_ZN40_INTERNAL_663f4b0d_4_k_cu_09c0e08a_248394cuda3std3__48in_placeE - _ZN40_INTERNAL_663f4b0d_4_k_cu_09c0e08a_248394cuda3std3__45__cpo6cbeginE)
_ZN40_INTERNAL_663f4b0d_4_k_cu_09c0e08a_248394cuda3std3__45__cpo6cbeginE:
	.zero		1
	.type		_ZN40_INTERNAL_663f4b0d_4_k_cu_09c0e08a_248394cuda3std3__48in_placeE,@object
	.size		_ZN40_INTERNAL_663f4b0d_4_k_cu_09c0e08a_248394cuda3std3__48in_placeE,(_ZN40_INTERNAL_663f4b0d_4_k_cu_09c0e08a_248394cuda3std6ranges3__45__cpo9iter_moveE - _ZN40_INTERNAL_663f4b0d_4_k_cu_09c0e08a_248394cuda3std3__48in_placeE)
_ZN40_INTERNAL_663f4b0d_4_k_cu_09c0e08a_248394cuda3std3__48in_placeE:
	.zero		1
	.type		_ZN40_INTERNAL_663f4b0d_4_k_cu_09c0e08a_248394cuda3std6ranges3__45__cpo9iter_moveE,@object
	.size		_ZN40_INTERNAL_663f4b0d_4_k_cu_09c0e08a_248394cuda3std6ranges3__45__cpo9iter_moveE,(_ZN40_INTERNAL_663f4b0d_4_k_cu_09c0e08a_248394cuda3std3__45__cpo5beginE - _ZN40_INTERNAL_663f4b0d_4_k_cu_09c0e08a_248394cuda3std6ranges3__45__cpo9iter_moveE)
_ZN40_INTERNAL_663f4b0d_4_k_cu_09c0e08a_248394cuda3std6ranges3__45__cpo9iter_moveE:
	.zero		1
	.type		_ZN40_INTERNAL_663f4b0d_4_k_cu_09c0e08a_248394cuda3std3__45__cpo5beginE,@object
	.size		_ZN40_INTERNAL_663f4b0d_4_k_cu_09c0e08a_248394cuda3std3__45__cpo5beginE,(_ZN40_INTERNAL_663f4b0d_4_k_cu_09c0e08a_248394cuda3std3__442_GLOBAL__N__663f4b0d_4_k_cu_09c0e08a_248396ignoreE - _ZN40_INTERNAL_663f4b0d_4_k_cu_09c0e08a_248394cuda3std3__45__cpo5beginE)
_ZN40_INTERNAL_663f4b0d_4_k_cu_09c0e08a_248394cuda3std3__45__cpo5beginE:
	.zero		1
	.type		_ZN40_INTERNAL_663f4b0d_4_k_cu_09c0e08a_248394cuda3std3__442_GLOBAL__N__663f4b0d_4_k_cu_09c0e08a_248396ignoreE,@object
	.size		_ZN40_INTERNAL_663f4b0d_4_k_cu_09c0e08a_248394cuda3std3__442_GLOBAL__N__663f4b0d_4_k_cu_09c0e08a_248396ignoreE,(_ZN40_INTERNAL_663f4b0d_4_k_cu_09c0e08a_248394cute7productE - _ZN40_INTERNAL_663f4b0d_4_k_cu_09c0e08a_248394cuda3std3__442_GLOBAL__N__663f4b0d_4_k_cu_09c0e08a_248396ignoreE)
_ZN40_INTERNAL_663f4b0d_4_k_cu_09c0e08a_248394cuda3std3__442_GLOBAL__N__663f4b0d_4_k_cu_09c0e08a_248396ignoreE:
	.zero		1
	.type		_ZN40_INTERNAL_663f4b0d_4_k_cu_09c0e08a_248394cute7productE,@object
	.size		_ZN40_INTERNAL_663f4b0d_4_k_cu_09c0e08a_248394cute7productE,(_ZN40_INTERNAL_663f4b0d_4_k_cu_09c0e08a_248394cuda3std3__45__cpo3endE - _ZN40_INTERNAL_663f4b0d_4_k_cu_09c0e08a_248394cute7productE)
_ZN40_INTERNAL_663f4b0d_4_k_cu_09c0e08a_248394cute7productE:
	.zero		1
	.type		_ZN40_INTERNAL_663f4b0d_4_k_cu_09c0e08a_248394cuda3std3__45__cpo3endE,@object
	.size		_ZN40_INTERNAL_663f4b0d_4_k_cu_09c0e08a_248394cuda3std3__45__cpo3endE,(_ZN40_INTERNAL_663f4b0d_4_k_cu_09c0e08a_248394cuda3std3__419piecewise_constructE - _ZN40_INTERNAL_663f4b0d_4_k_cu_09c0e08a_248394cuda3std3__45__cpo3endE)
_ZN40_INTERNAL_663f4b0d_4_k_cu_09c0e08a_248394cuda3std3__45__cpo3endE:
	.zero		1
	.type		_ZN40_INTERNAL_663f4b0d_4_k_cu_09c0e08a_248394cuda3std3__419piecewise_constructE,@object
	.size		_ZN40_INTERNAL_663f4b0d_4_k_cu_09c0e08a_248394cuda3std3__419piecewise_constructE,(_ZN40_INTERNAL_663f4b0d_4_k_cu_09c0e08a_248394cuda3std3__45__cpo4cendE - _ZN40_INTERNAL_663f4b0d_4_k_cu_09c0e08a_248394cuda3std3__419piecewise_constructE)
_ZN40_INTERNAL_663f4b0d_4_k_cu_09c0e08a_248394cuda3std3__419piecewise_constructE:
	.zero		1
	.type		_ZN40_INTERNAL_663f4b0d_4_k_cu_09c0e08a_248394cuda3std3__45__cpo4cendE,@object
	.size		_ZN40_INTERNAL_663f4b0d_4_k_cu_09c0e08a_248394cuda3std3__45__cpo4cendE,(_ZN40_INTERNAL_663f4b0d_4_k_cu_09c0e08a_248394cuda3std6ranges3__45__cpo4swapE - _ZN40_INTERNAL_663f4b0d_4_k_cu_09c0e08a_248394cuda3std3__45__cpo4cendE)
_ZN40_INTERNAL_663f4b0d_4_k_cu_09c0e08a_248394cuda3std3__45__cpo4cendE:
	.zero		1
	.type		_ZN40_INTERNAL_663f4b0d_4_k_cu_09c0e08a_248394cuda3std6ranges3__45__cpo4swapE,@object
	.size		_ZN40_INTERNAL_663f4b0d_4_k_cu_09c0e08a_248394cuda3std6ranges3__45__cpo4swapE,(.L_10 - _ZN40_INTERNAL_663f4b0d_4_k_cu_09c0e08a_248394cuda3std6ranges3__45__cpo4swapE)
_ZN40_INTERNAL_663f4b0d_4_k_cu_09c0e08a_248394cuda3std6ranges3__45__cpo4swapE:
	.zero		1
.L_10:


//--------------------- .nv.constant0._ZN7cutlass13device_kernelINS_4gemm6kernel13GemmUniversalIN4cute5tupleIJiiiiEEENS1_10collective13CollectiveMmaINS1_46MainloopSm100TmaUmmaWarpSpecializedBlockScaledILi8ELi2ELi2ENS5_IJNS4_1CILi4EEENSA_ILi1EEESC_EEEEENS5_IJNSA_ILi256EEENSA_ILi64EEESF_EEENS5_IJNS_12float_e2m1_tENS_13float_ue4m3_tEEEENS5_IJNS5_IJlSC_lEEENS4_6LayoutINS5_IJNS5_IJNS5_IJNSA_ILi32EEESB_EEEiEEENS5_IJNS5_IJNSA_ILi16EEESB_EEEiEEENS5_IJSC_iEEEEEENS5_IJSS_NS5_IJNS5_IJNSA_ILi0EEESC_EEENSA_ILi512EEEEEENS5_IJSV_iEEEEEEEEEEESK_S12_NS4_8TiledMMAINS4_8MMA_AtomIJNS4_23SM100_MMA_MXF4_2x1SM_SSISI_SI_fSJ_Li256ELi64ELi16ELNS4_4UMMA5MajorE0ELS17_0ELNS16_7ScaleInE0ELS18_0EEEEEENSM_INS5_IJSC_SC_SC_EEENS5_IJSV_SV_SV_EEEEENS5_IJNS4_10UnderscoreES1E_S1E_EEEEENS5_IJNS4_18SM100_TMA_2SM_LOADES1H_EEENS5_IJNS4_14ComposedLayoutINS4_7SwizzleILi3ELi4ELi3EEENS4_18smem_ptr_flag_bitsILi4EEENSM_INS5_IJNSA_ILi8EEESF_EEENS5_IJSF_SC_EEEEEEENSM_INS5_IJNS5_IJNS5_IJSO_SC_EEESR_EEESC_NS5_IJSC_SB_EEEEEENS5_IJNS5_IJNS5_IJSR_SX_EEESW_EEESV_NS5_IJSB_SX_EEEEEEEEEEEvNS4_8identityENS5_IJNS4_28SM100_TMA_2SM_LOAD_MULTICASTES24_EEES22_vS23_EENS_8epilogue10collective18CollectiveEpilogueINS27_23Sm100TmaWarpSpecializedILi3ELi2ELi32ELb1ELb0EEEJNS5_IJNSA_ILi128EEESG_SF_EEENS5_IJNSM_IS2C_SC_EENSM_ISN_SC_EEEEENS_10bfloat16_tESL_S2H_SL_NS27_6fusion15FusionCallbacksIS2B_NS2I_17LinearCombinationIS2H_fS2H_fLNS_15FloatRoundStyleE2EEES2D_S2G_JEEENS4_5SM1004TMEM4LOAD26SM100_TMEM_LOAD_32dp32b32xENS4_13SM90_TMA_LOADENS1J_INS1K_ILi2ELi4ELi3EEENS1M_ILi16EEENSM_INS5_IJS1O_SN_EEENS5_IJSN_SC_EEEEEEENS4_39AutoVectorizingCopyWithAssumedAlignmentILi128EEENS4_14SM90_TMA_STOREES2Y_S30_S30_EEEvvEEEEvNT_6ParamsE --------------------------
	.section	.nv.constant0._ZN7cutlass13device_kernelINS_4gemm6kernel13GemmUniversalIN4cute5tupleIJiiiiEEENS1_10collective13CollectiveMmaINS1_46MainloopSm100TmaUmmaWarpSpecializedBlockScaledILi8ELi2ELi2ENS5_IJNS4_1CILi4EEENSA_ILi1EEESC_EEEEENS5_IJNSA_ILi256EEENSA_ILi64EEESF_EEENS5_IJNS_12float_e2m1_tENS_13float_ue4m3_tEEEENS5_IJNS5_IJlSC_lEEENS4_6LayoutINS5_IJNS5_IJNS5_IJNSA_ILi32EEESB_EEEiEEENS5_IJNS5_IJNSA_ILi16EEESB_EEEiEEENS5_IJSC_iEEEEEENS5_IJSS_NS5_IJNS5_IJNSA_ILi0EEESC_EEENSA_ILi512EEEEEENS5_IJSV_iEEEEEEEEEEESK_S12_NS4_8TiledMMAINS4_8MMA_AtomIJNS4_23SM100_MMA_MXF4_2x1SM_SSISI_SI_fSJ_Li256ELi64ELi16ELNS4_4UMMA5MajorE0ELS17_0ELNS16_7ScaleInE0ELS18_0EEEEEENSM_INS5_IJSC_SC_SC_EEENS5_IJSV_SV_SV_EEEEENS5_IJNS4_10UnderscoreES1E_S1E_EEEEENS5_IJNS4_18SM100_TMA_2SM_LOADES1H_EEENS5_IJNS4_14ComposedLayoutINS4_7SwizzleILi3ELi4ELi3EEENS4_18smem_ptr_flag_bitsILi4EEENSM_INS5_IJNSA_ILi8EEESF_EEENS5_IJSF_SC_EEEEEEENSM_INS5_IJNS5_IJNS5_IJSO_SC_EEESR_EEESC_NS5_IJSC_SB_EEEEEENS5_IJNS5_IJNS5_IJSR_SX_EEESW_EEESV_NS5_IJSB_SX_EEEEEEEEEEEvNS4_8identityENS5_IJNS4_28SM100_TMA_2SM_LOAD_MULTICASTES24_EEES22_vS23_EENS_8epilogue10collective18CollectiveEpilogueINS27_23Sm100TmaWarpSpecializedILi3ELi2ELi32ELb1ELb0EEEJNS5_IJNSA_ILi128EEESG_SF_EEENS5_IJNSM_IS2C_SC_EENSM_ISN_SC_EEEEENS_10bfloat16_tESL_S2H_SL_NS27_6fusion15FusionCallbacksIS2B_NS2I_17LinearCombinationIS2H_fS2H_fLNS_15FloatRoundStyleE2EEES2D_S2G_JEEENS4_5SM1004TMEM4LOAD26SM100_TMEM_LOAD_32dp32b32xENS4_13SM90_TMA_LOADENS1J_INS1K_ILi2ELi4ELi3EEENS1M_ILi16EEENSM_INS5_IJS1O_SN_EEENS5_IJSN_SC_EEEEEEENS4_39AutoVectorizingCopyWithAssumedAlignmentILi128EEENS4_14SM90_TMA_STOREES2Y_S30_S30_EEEvvEEEEvNT_6ParamsE,"a",@progbits
	.sectionflags	@""
	.align	4
.nv.constant0._ZN7cutlass13device_kernelINS_4gemm6kernel13GemmUniversalIN4cute5tupleIJiiiiEEENS1_10collective13CollectiveMmaINS1_46MainloopSm100TmaUmmaWarpSpecializedBlockScaledILi8ELi2ELi2ENS5_IJNS4_1CILi4EEENSA_ILi1EEESC_EEEEENS5_IJNSA_ILi256EEENSA_ILi64EEESF_EEENS5_IJNS_12float_e2m1_tENS_13float_ue4m3_tEEEENS5_IJNS5_IJlSC_lEEENS4_6LayoutINS5_IJNS5_IJNS5_IJNSA_ILi32EEESB_EEEiEEENS5_IJNS5_IJNSA_ILi16EEESB_EEEiEEENS5_IJSC_iEEEEEENS5_IJSS_NS5_IJNS5_IJNSA_ILi0EEESC_EEENSA_ILi512EEEEEENS5_IJSV_iEEEEEEEEEEESK_S12_NS4_8TiledMMAINS4_8MMA_AtomIJNS4_23SM100_MMA_MXF4_2x1SM_SSISI_SI_fSJ_Li256ELi64ELi16ELNS4_4UMMA5MajorE0ELS17_0ELNS16_7ScaleInE0ELS18_0EEEEEENSM_INS5_IJSC_SC_SC_EEENS5_IJSV_SV_SV_EEEEENS5_IJNS4_10UnderscoreES1E_S1E_EEEEENS5_IJNS4_18SM100_TMA_2SM_LOADES1H_EEENS5_IJNS4_14ComposedLayoutINS4_7SwizzleILi3ELi4ELi3EEENS4_18smem_ptr_flag_bitsILi4EEENSM_INS5_IJNSA_ILi8EEESF_EEENS5_IJSF_SC_EEEEEEENSM_INS5_IJNS5_IJNS5_IJSO_SC_EEESR_EEESC_NS5_IJSC_SB_EEEEEENS5_IJNS5_IJNS5_IJSR_SX_EEESW_EEESV_NS5_IJSB_SX_EEEEEEEEEEEvNS4_8identityENS5_IJNS4_28SM100_TMA_2SM_LOAD_MULTICASTES24_EEES22_vS23_EENS_8epilogue10collective18CollectiveEpilogueINS27_23Sm100TmaWarpSpecializedILi3ELi2ELi32ELb1ELb0EEEJNS5_IJNSA_ILi128EEESG_SF_EEENS5_IJNSM_IS2C_SC_EENSM_ISN_SC_EEEEENS_10bfloat16_tESL_S2H_SL_NS27_6fusion15FusionCallbacksIS2B_NS2I_17LinearCombinationIS2H_fS2H_fLNS_15FloatRoundStyleE2EEES2D_S2G_JEEENS4_5SM1004TMEM4LOAD26SM100_TMEM_LOAD_32dp32b32xENS4_13SM90_TMA_LOADENS1J_INS1K_ILi2ELi4ELi3EEENS1M_ILi16EEENSM_INS5_IJS1O_SN_EEENS5_IJSN_SC_EEEEEEENS4_39AutoVectorizingCopyWithAssumedAlignmentILi128EEENS4_14SM90_TMA_STOREES2Y_S30_S30_EEEvvEEEEvNT_6ParamsE:
	.zero		3968


//--------------------- SYMBOLS --------------------------

	.type		.nv.reservedSmem.offset0,@object
	.size		.nv.reservedSmem.offset0,0x4
	.type		.nv.reservedSmem.cap,@object
	.size		.nv.reservedSmem.cap,0x4
	.type		__assertfail,@function
